# CuTe-DSL kernel — source=cudnn_frontend_dsl family=grouped_gemm_swiglu
# config = {"ab_dtype": "Float8E4M3FN", "sf_vec": 32, "d_dtype": "Float4E2M1FN", "vector_f32": true, "mma_mn": [256, 128], "cluster_mn": [2, 1]}


// ===== COMPILED SASS (sm_100a) =====

	.target	sm_100a

	.elftype	@"ET_EXEC"


//--------------------- .note.nv.tkinfo           --------------------------
	.section	.note.nv.tkinfo,"",@"SHT_NOTE"
	.sectionflags	@"SHF_NOTE_NV_TKINFO"
	.tkinfo
        /*0018*/ 	.word	0x00000081
        /*0030*/ 	.string	""
        /*0030*/ 	.string	"ptxas"
        /*0030*/ 	.string	"Cuda compilation tools, release 12.9, V12.9.83"
        /*0030*/ 	.string	"Build system must define TOOLS_VERSION_EXTENDED"
        /*0030*/ 	.string	"-O 3 -arch sm_100a "



//--------------------- .note.nv.cuver            --------------------------
	.section	.note.nv.cuver,"",@"SHT_NOTE"
	.sectionflags	@"SHF_NOTE_NV_CUVER"
        /*0018*/ 	.short	0x0001
        /*001a*/ 	.short	0x0064
        /*001c*/ 	.short	0x0001
        /*001e*/ 	.short	0x0000
        /*0020*/ 	.short	0x0001
        /*0022*/ 	.short	0x0000


//--------------------- .nv.info                  --------------------------
	.section	.nv.info,"",@"SHT_CUDA_INFO"
	.align	4


	//----- nvinfo : EIATTR_REGCOUNT
	.align		4
        /*0000*/ 	.byte	0x04, 0x2f
        /*0002*/ 	.short	(.L_6 - .L_5)
	.align		4
.L_5:
        /*0004*/ 	.word	index@(kernel_cutlass_kernel_cudnngrouped_gemmgrouped_gemm_swiglugrouped_gemm_swiglu_quantBlockScaledContiguousGroupedGemmKernel_object_at__TiledMMA_ThrLayoutVMNK21111000_PermutationMNK____MMAAt_0)
        /*0008*/ 	.word	0x00000085


	//----- nvinfo : EIATTR_FRAME_SIZE
	.align		4
.L_6:
        /*000c*/ 	.byte	0x04, 0x11
        /*000e*/ 	.short	(.L_8 - .L_7)
	.align		4
.L_7:
        /*0010*/ 	.word	index@($__internal_2_$__cuda_sm10x_tcgen05_guardrail_trap_unallocated_columns_being_dealloced)
        /*0014*/ 	.word	0x00000000


	//----- nvinfo : EIATTR_FRAME_SIZE
	.align		4
.L_8:
        /*0018*/ 	.byte	0x04, 0x11
        /*001a*/ 	.short	(.L_10 - .L_9)
	.align		4
.L_9:
        /*001c*/ 	.word	index@($__internal_1_$__cuda_sm10x_tcgen05_guardrail_trap_phase_invalid_during_alloc)
        /*0020*/ 	.word	0x00000000


	//----- nvinfo : EIATTR_FRAME_SIZE
	.align		4
.L_10:
        /*0024*/ 	.byte	0x04, 0x11
        /*0026*/ 	.short	(.L_12 - .L_11)
	.align		4
.L_11:
        /*0028*/ 	.word	index@($__internal_0_$__cuda_sm10x_tcgen05_guardrail_trap_col_being_dealloced_not_returned_by_alloc)
        /*002c*/ 	.word	0x00000000


	//----- nvinfo : EIATTR_FRAME_SIZE
	.align		4
.L_12:
        /*0030*/ 	.byte	0x04, 0x11
        /*0032*/ 	.short	(.L_14 - .L_13)
	.align		4
.L_13:
        /*0034*/ 	.word	index@(kernel_cutlass_kernel_cudnngrouped_gemmgrouped_gemm_swiglugrouped_gemm_swiglu_quantBlockScaledContiguousGroupedGemmKernel_object_at__TiledMMA_ThrLayoutVMNK21111000_PermutationMNK____MMAAt_0)
        /*0038*/ 	.word	0x00000000


	//----- nvinfo : EIATTR_MIN_STACK_SIZE
	.align		4
.L_14:
        /*003c*/ 	.byte	0x04, 0x12
        /*003e*/ 	.short	(.L_16 - .L_15)
	.align		4
.L_15:
        /*0040*/ 	.word	index@(kernel_cutlass_kernel_cudnngrouped_gemmgrouped_gemm_swiglugrouped_gemm_swiglu_quantBlockScaledContiguousGroupedGemmKernel_object_at__TiledMMA_ThrLayoutVMNK21111000_PermutationMNK____MMAAt_0)
        /*0044*/ 	.word	0x00000000
.L_16:


//--------------------- .nv.info.kernel_cutlass_kernel_cudnngrouped_gemmgrouped_gemm_swiglugrouped_gemm_swiglu_quantBlockScaledContiguousGroupedGemmKernel_object_at__TiledMMA_ThrLayoutVMNK21111000_PermutationMNK____MMAAt_0 --------------------------
	.section	.nv.info.kernel_cutlass_kernel_cudnngrouped_gemmgrouped_gemm_swiglugrouped_gemm_swiglu_quantBlockScaledContiguousGroupedGemmKernel_object_at__TiledMMA_ThrLayoutVMNK21111000_PermutationMNK____MMAAt_0,"",@"SHT_CUDA_INFO"
	.sectionflags	@""
	.align	4


	//----- nvinfo : EIATTR_CUDA_API_VERSION
	.align		4
        /*0000*/ 	.byte	0x04, 0x37
        /*0002*/ 	.short	(.L_18 - .L_17)
.L_17:
        /*0004*/ 	.word	0x00000081


	//----- nvinfo : EIATTR_KPARAM_INFO
	.align		4
.L_18:
        /*0008*/ 	.byte	0x04, 0x17
        /*000a*/ 	.short	(.L_20 - .L_19)
.L_19:
        /*000c*/ 	.word	0x00000000
        /*0010*/ 	.short	0x000f
        /*0012*/ 	.short	0x03f8
        /*0014*/ 	.byte	0x00, 0xf0, 0x31, 0x00


	//----- nvinfo : EIATTR_KPARAM_INFO
	.align		4
.L_20:
        /*0018*/ 	.byte	0x04, 0x17
        /*001a*/ 	.short	(.L_22 - .L_21)
.L_21:
        /*001c*/ 	.word	0x00000000
        /*0020*/ 	.short	0x000e
        /*0022*/ 	.short	0x03ec
        /*0024*/ 	.byte	0x00, 0xf0, 0x31, 0x00


	//----- nvinfo : EIATTR_KPARAM_INFO
	.align		4
.L_22:
        /*0028*/ 	.byte	0x04, 0x17
        /*002a*/ 	.short	(.L_24 - .L_23)
.L_23:
        /*002c*/ 	.word	0x00000000
        /*0030*/ 	.short	0x000d
        /*0032*/ 	.short	0x03e0
        /*0034*/ 	.byte	0x00, 0xf0, 0x31, 0x00


	//----- nvinfo : EIATTR_KPARAM_INFO
	.align		4
.L_24:
        /*0038*/ 	.byte	0x04, 0x17
        /*003a*/ 	.short	(.L_26 - .L_25)
.L_25:
        /*003c*/ 	.word	0x00000000
        /*0040*/ 	.short	0x000c
        /*0042*/ 	.short	0x03d8
        /*0044*/ 	.byte	0x00, 0xf0, 0x21, 0x00


	//----- nvinfo : EIATTR_KPARAM_INFO
	.align		4
.L_26:
        /*0048*/ 	.byte	0x04, 0x17
        /*004a*/ 	.short	(.L_28 - .L_27)
.L_27:
        /*004c*/ 	.word	0x00000000
        /*0050*/ 	.short	0x000b
        /*0052*/ 	.short	0x03d0
        /*0054*/ 	.byte	0x00, 0xf0, 0x21, 0x00


	//----- nvinfo : EIATTR_KPARAM_INFO
	.align		4
.L_28:
        /*0058*/ 	.byte	0x04, 0x17
        /*005a*/ 	.short	(.L_30 - .L_29)
.L_29:
        /*005c*/ 	.word	0x00000000
        /*0060*/ 	.short	0x000a
        /*0062*/ 	.short	0x03c8
        /*0064*/ 	.byte	0x00, 0xf0, 0x21, 0x00


	//----- nvinfo : EIATTR_KPARAM_INFO
	.align		4
.L_30:
        /*0068*/ 	.byte	0x04, 0x17
        /*006a*/ 	.short	(.L_32 - .L_31)
.L_31:
        /*006c*/ 	.word	0x00000000
        /*0070*/ 	.short	0x0009
        /*0072*/ 	.short	0x03c0
        /*0074*/ 	.byte	0x00, 0xf0, 0x21, 0x00


	//----- nvinfo : EIATTR_KPARAM_INFO
	.align		4
.L_32:
        /*0078*/ 	.byte	0x04, 0x17
        /*007a*/ 	.short	(.L_34 - .L_33)
.L_33:
        /*007c*/ 	.word	0x00000000
        /*0080*/ 	.short	0x0008
        /*0082*/ 	.short	0x0340
        /*0084*/ 	.byte	0x00, 0xf0, 0x01, 0x02


	//----- nvinfo : EIATTR_KPARAM_INFO
	.align		4
.L_34:
        /*0088*/ 	.byte	0x04, 0x17
        /*008a*/ 	.short	(.L_36 - .L_35)
.L_35:
        /*008c*/ 	.word	0x00000000
        /*0090*/ 	.short	0x0007
        /*0092*/ 	.short	0x02c0
        /*0094*/ 	.byte	0x00, 0xf0, 0x01, 0x02


	//----- nvinfo : EIATTR_KPARAM_INFO
	.align		4
.L_36:
        /*0098*/ 	.byte	0x04, 0x17
        /*009a*/ 	.short	(.L_38 - .L_37)
.L_37:
        /*009c*/ 	.word	0x00000000
        /*00a0*/ 	.short	0x0006
        /*00a2*/ 	.short	0x0240
        /*00a4*/ 	.byte	0x00, 0xf0, 0x01, 0x02


	//----- nvinfo : EIATTR_KPARAM_INFO
	.align		4
.L_38:
        /*00a8*/ 	.byte	0x04, 0x17
        /*00aa*/ 	.short	(.L_40 - .L_39)
.L_39:
        /*00ac*/ 	.word	0x00000000
        /*00b0*/ 	.short	0x0005
        /*00b2*/ 	.short	0x01c0
        /*00b4*/ 	.byte	0x00, 0xf0, 0x01, 0x02


	//----- nvinfo : EIATTR_KPARAM_INFO
	.align		4
.L_40:
        /*00b8*/ 	.byte	0x04, 0x17
        /*00ba*/ 	.short	(.L_42 - .L_41)
.L_41:
        /*00bc*/ 	.word	0x00000000
        /*00c0*/ 	.short	0x0004
        /*00c2*/ 	.short	0x0140
        /*00c4*/ 	.byte	0x00, 0xf0, 0x01, 0x02


	//----- nvinfo : EIATTR_KPARAM_INFO
	.align		4
.L_42:
        /*00c8*/ 	.byte	0x04, 0x17
        /*00ca*/ 	.short	(.L_44 - .L_43)
.L_43:
        /*00cc*/ 	.word	0x00000000
        /*00d0*/ 	.short	0x0003
        /*00d2*/ 	.short	0x00c0
        /*00d4*/ 	.byte	0x00, 0xf0, 0x01, 0x02


	//----- nvinfo : EIATTR_KPARAM_INFO
	.align		4
.L_44:
        /*00d8*/ 	.byte	0x04, 0x17
        /*00da*/ 	.short	(.L_46 - .L_45)
.L_45:
        /*00dc*/ 	.word	0x00000000
        /*00e0*/ 	.short	0x0002
        /*00e2*/ 	.short	0x0040
        /*00e4*/ 	.byte	0x00, 0xf0, 0x01, 0x02


	//----- nvinfo : EIATTR_KPARAM_INFO
	.align		4
.L_46:
        /*00e8*/ 	.byte	0x04, 0x17
        /*00ea*/ 	.short	(.L_48 - .L_47)
.L_47:
        /*00ec*/ 	.word	0x00000000
        /*00f0*/ 	.short	0x0001
        /*00f2*/ 	.short	0x000c
        /*00f4*/ 	.byte	0x00, 0xf0, 0x31, 0x00


	//----- nvinfo : EIATTR_KPARAM_INFO
	.align		4
.L_48:
        /*00f8*/ 	.byte	0x04, 0x17
        /*00fa*/ 	.short	(.L_50 - .L_49)
.L_49:
        /*00fc*/ 	.word	0x00000000
        /*0100*/ 	.short	0x0000
        /*0102*/ 	.short	0x0000
        /*0104*/ 	.byte	0x00, 0xf0, 0x31, 0x00


	//----- nvinfo : EIATTR_AT_ENTRY_FRAGMENTS
	.align		4
.L_50:
        /*0108*/ 	.byte	0x04, 0x4f
        /*010a*/ 	.short	(.L_52 - .L_51)


	//   ....[0]....
.L_51:
        /*010c*/ 	.word	0x00000004


	//   ....[1]....
        /*0110*/ 	.word	0x00000005


	//----- nvinfo : EIATTR_RESERVED_SMEM_USED
	.align		4
.L_52:
        /*0114*/ 	.byte	0x01, 0x41
	.zero		2


	//----- nvinfo : EIATTR_SPARSE_MMA_MASK
	.align		4
        /*0118*/ 	.byte	0x03, 0x50
        /*011a*/ 	.short	0x0000


	//----- nvinfo : EIATTR_TCGEN05_2CTA_USED
	.align		4
        /*011c*/ 	.byte	0x01, 0x52
	.zero		2


	//----- nvinfo : EIATTR_MAXREG_COUNT
	.align		4
        /*0120*/ 	.byte	0x03, 0x1b
        /*0122*/ 	.short	0x00ff


	//----- nvinfo : EIATTR_NUM_BARRIERS
	.align		4
        /*0124*/ 	.byte	0x02, 0x4c
        /*0126*/ 	.byte	0x05
	.zero		1


	//----- nvinfo : EIATTR_INT_WARP_WIDE_INSTR_OFFSETS
	.align		4
        /*0128*/ 	.byte	0x04, 0x31
        /*012a*/ 	.short	(.L_54 - .L_53)


	//   ....[0]....
.L_53:
        /*012c*/ 	.word	0x000054d0


	//   ....[1]....
        /*0130*/ 	.word	0x00005550


	//   ....[2]....
        /*0134*/ 	.word	0x00005570


	//----- nvinfo : EIATTR_COOP_GROUP_MASK_REGIDS
	.align		4
.L_54:
        /*0138*/ 	.byte	0x04, 0x29
        /*013a*/ 	.short	(.L_56 - .L_55)


	//   ....[0]....
.L_55:
        /*013c*/ 	.word	0xffffffff


	//   ....[1]....
        /*0140*/ 	.word	0xffffffff


	//   ....[2]....
        /*0144*/ 	.word	0xffffffff


	//   ....[3]....
        /*0148*/ 	.word	0xffffffff


	//   ....[4]....
        /*014c*/ 	.word	0xffffffff


	//   ....[5]....
        /*0150*/ 	.word	0xffffffff


	//   ....[6]....
        /*0154*/ 	.word	0xffffffff


	//   ....[7]....
        /*0158*/ 	.word	0xffffffff


	//   ....[8]....
        /*015c*/ 	.word	0xffffffff


	//   ....[9]....
        /*0160*/ 	.word	0xffffffff


	//   ....[10]....
        /*0164*/ 	.word	0xffffffff


	//   ....[11]....
        /*0168*/ 	.word	0xffffffff


	//----- nvinfo : EIATTR_COOP_GROUP_INSTR_OFFSETS
	.align		4
.L_56:
        /*016c*/ 	.byte	0x04, 0x28
        /*016e*/ 	.short	(.L_58 - .L_57)


	//   ....[0]....
.L_57:
        /*0170*/ 	.word	0x00000130


	//   ....[1]....
        /*0174*/ 	.word	0x00000490


	//   ....[2]....
        /*0178*/ 	.word	0x00000640


	//   ....[3]....
        /*017c*/ 	.word	0x000008c0


	//   ....[4]....
        /*0180*/ 	.word	0x00000c50


	//   ....[5]....
        /*0184*/ 	.word	0x00000f20


	//   ....[6]....
        /*0188*/ 	.word	0x00000f80


	//   ....[7]....
        /*018c*/ 	.word	0x00002e40


	//   ....[8]....
        /*0190*/ 	.word	0x00003450


	//   ....[9]....
        /*0194*/ 	.word	0x00004fe0


	//   ....[10]....
        /*0198*/ 	.word	0x00005350


	//   ....[11]....
        /*019c*/ 	.word	0x00005610


	//----- nvinfo : EIATTR_VRC_CTA_INIT_COUNT
	.align		4
.L_58:
        /*01a0*/ 	.byte	0x02, 0x4a
        /*01a2*/ 	.byte	0x80
	.zero		1


	//----- nvinfo : EIATTR_MBARRIER_INSTR_OFFSETS
	.align		4
        /*01a4*/ 	.byte	0x04, 0x39
        /*01a6*/ 	.short	(.L_60 - .L_59)


	//   ....[0]....
.L_59:
        /*01a8*/ 	.word	0x00000340
        /*01ac*/ 	.word	0x000000ff
        /*01b0*/ 	.word	0x00000000
        /*01b4*/ 	.short	0x0100
        /*01b6*/ 	.byte	0x06
	.zero		1


	//   ....[1]....
        /*01b8*/ 	.word	0x00000350
        /*01bc*/ 	.word	0x000000ff
        /*01c0*/ 	.word	0x00000008
        /*01c4*/ 	.short	0x0100
        /*01c6*/ 	.byte	0x06
	.zero		1


	//   ....[2]....
        /*01c8*/ 	.word	0x00000360
        /*01cc*/ 	.word	0x000000ff
        /*01d0*/ 	.word	0x00000010
        /*01d4*/ 	.short	0x0100
        /*01d6*/ 	.byte	0x06
	.zero		1


	//   ....[3]....
        /*01d8*/ 	.word	0x00000370
        /*01dc*/ 	.word	0x000000ff
        /*01e0*/ 	.word	0x00000018
        /*01e4*/ 	.short	0x0100
        /*01e6*/ 	.byte	0x06
	.zero		1


	//   ....[4]....
        /*01e8*/ 	.word	0x00000380
        /*01ec*/ 	.word	0x000000ff
        /*01f0*/ 	.word	0x00000020
        /*01f4*/ 	.short	0x0100
        /*01f6*/ 	.byte	0x06
	.zero		1


	//   ....[5]....
        /*01f8*/ 	.word	0x00000390
        /*01fc*/ 	.word	0x000000ff
        /*0200*/ 	.word	0x00000028
        /*0204*/ 	.short	0x0100
        /*0206*/ 	.byte	0x06
	.zero		1


	//   ....[6]....
        /*0208*/ 	.word	0x000003a0
        /*020c*/ 	.word	0x000000ff
        /*0210*/ 	.word	0x00000030
        /*0214*/ 	.short	0x0100
        /*0216*/ 	.byte	0x06
	.zero		1


	//   ....[7]....
        /*0218*/ 	.word	0x000003b0
        /*021c*/ 	.word	0x000000ff
        /*0220*/ 	.word	0x00000038
        /*0224*/ 	.short	0x0100
        /*0226*/ 	.byte	0x06
	.zero		1


	//   ....[8]....
        /*0228*/ 	.word	0x000003c0
        /*022c*/ 	.word	0x000000ff
        /*0230*/ 	.word	0x00000040
        /*0234*/ 	.short	0x0100
        /*0236*/ 	.byte	0x06
	.zero		1


	//   ....[9]....
        /*0238*/ 	.word	0x000003d0
        /*023c*/ 	.word	0x000000ff
        /*0240*/ 	.word	0x00000048
        /*0244*/ 	.short	0x0100
        /*0246*/ 	.byte	0x06
	.zero		1


	//   ....[10]....
        /*0248*/ 	.word	0x000003e0
        /*024c*/ 	.word	0x000000ff
        /*0250*/ 	.word	0x00000050
        /*0254*/ 	.short	0x0100
        /*0256*/ 	.byte	0x06
	.zero		1


	//   ....[11]....
        /*0258*/ 	.word	0x000003f0
        /*025c*/ 	.word	0x000000ff
        /*0260*/ 	.word	0x00000058
        /*0264*/ 	.short	0x0100
        /*0266*/ 	.byte	0x06
	.zero		1


	//   ....[12]....
        /*0268*/ 	.word	0x00000400
        /*026c*/ 	.word	0x000000ff
        /*0270*/ 	.word	0x00000060
        /*0274*/ 	.short	0x0100
        /*0276*/ 	.byte	0x06
	.zero		1


	//   ....[13]....
        /*0278*/ 	.word	0x00000410
        /*027c*/ 	.word	0x000000ff
        /*0280*/ 	.word	0x00000068
        /*0284*/ 	.short	0x0100
        /*0286*/ 	.byte	0x06
	.zero		1


	//   ....[14]....
        /*0288*/ 	.word	0x00000420
        /*028c*/ 	.word	0x000000ff
        /*0290*/ 	.word	0x00000070
        /*0294*/ 	.short	0x0100
        /*0296*/ 	.byte	0x06
	.zero		1


	//   ....[15]....
        /*0298*/ 	.word	0x00000430
        /*029c*/ 	.word	0x000000ff
        /*02a0*/ 	.word	0x00000078
        /*02a4*/ 	.short	0x0100
        /*02a6*/ 	.byte	0x06
	.zero		1


	//   ....[16]....
        /*02a8*/ 	.word	0x000005b0
        /*02ac*/ 	.word	0x000000ff
        /*02b0*/ 	.word	0x00000080
        /*02b4*/ 	.short	0x0100
        /*02b6*/ 	.byte	0x07
	.zero		1


	//   ....[17]....
        /*02b8*/ 	.word	0x000005c0
        /*02bc*/ 	.word	0x000000ff
        /*02c0*/ 	.word	0x00000088
        /*02c4*/ 	.short	0x0100
        /*02c6*/ 	.byte	0x07
	.zero		1


	//   ....[18]....
        /*02c8*/ 	.word	0x000005d0
        /*02cc*/ 	.word	0x000000ff
        /*02d0*/ 	.word	0x00000090
        /*02d4*/ 	.short	0x0100
        /*02d6*/ 	.byte	0x07
	.zero		1


	//   ....[19]....
        /*02d8*/ 	.word	0x000005e0
        /*02dc*/ 	.word	0x000000ff
        /*02e0*/ 	.word	0x00000098
        /*02e4*/ 	.short	0x0100
        /*02e6*/ 	.byte	0x07
	.zero		1


	//   ....[20]....
        /*02e8*/ 	.word	0x00000760
        /*02ec*/ 	.word	0x000000ff
        /*02f0*/ 	.word	0x000000a0
        /*02f4*/ 	.short	0x0100
        /*02f6*/ 	.byte	0x07
	.zero		1


	//   ....[21]....
        /*02f8*/ 	.word	0x00000770
        /*02fc*/ 	.word	0x000000ff
        /*0300*/ 	.word	0x000000a8
        /*0304*/ 	.short	0x0100
        /*0306*/ 	.byte	0x07
	.zero		1


	//   ....[22]....
        /*0308*/ 	.word	0x00000780
        /*030c*/ 	.word	0x000000ff
        /*0310*/ 	.word	0x000000b0
        /*0314*/ 	.short	0x0100
        /*0316*/ 	.byte	0x07
	.zero		1


	//   ....[23]....
        /*0318*/ 	.word	0x00000790
        /*031c*/ 	.word	0x000000ff
        /*0320*/ 	.word	0x000000b8
        /*0324*/ 	.short	0x0100
        /*0326*/ 	.byte	0x07
	.zero		1


	//   ....[24]....
        /*0328*/ 	.word	0x00000860
        /*032c*/ 	.word	0x000000ff
        /*0330*/ 	.word	0x000000c0
        /*0334*/ 	.short	0x0100
        /*0336*/ 	.byte	0x06
	.zero		1


	//   ....[25]....
        /*0338*/ 	.word	0x00000fe0
        /*033c*/ 	.word	0x0000000e
        /*0340*/ 	.word	0x000000b0
        /*0344*/ 	.short	0x010a
        /*0346*/ 	.byte	0xff
	.zero		1


	//   ....[26]....
        /*0348*/ 	.word	0x000010c0
        /*034c*/ 	.word	0x0000000e
        /*0350*/ 	.word	0x000000a0
        /*0354*/ 	.short	0x0101
        /*0356*/ 	.byte	0xff
	.zero		1


	//   ....[27]....
        /*0358*/ 	.word	0x000012f0
        /*035c*/ 	.word	0x00000002
        /*0360*/ 	.word	0x000000b0
        /*0364*/ 	.short	0x010a
        /*0366*/ 	.byte	0xff
	.zero		1


	//   ....[28]....
        /*0368*/ 	.word	0x00001410
        /*036c*/ 	.word	0x00000002
        /*0370*/ 	.word	0x000000a0
        /*0374*/ 	.short	0x0101
        /*0376*/ 	.byte	0xff
	.zero		1


	//   ....[29]....
        /*0378*/ 	.word	0x00001420
        /*037c*/ 	.word	0x00000003
        /*0380*/ 	.word	0x000000b0
        /*0384*/ 	.short	0x010a
        /*0386*/ 	.byte	0xff
	.zero		1


	//   ....[30]....
        /*0388*/ 	.word	0x000014b0
        /*038c*/ 	.word	0x000000ff
        /*0390*/ 	.word	0x000000a0
        /*0394*/ 	.short	0x010a
        /*0396*/ 	.byte	0x22
	.zero		1


	//   ....[31]....
        /*0398*/ 	.word	0x00001530
        /*039c*/ 	.word	0x000000ff
        /*03a0*/ 	.word	0x000000b0
        /*03a4*/ 	.short	0x0101
        /*03a6*/ 	.byte	0x22
	.zero		1


	//   ....[32]....
        /*03a8*/ 	.word	0x00001650
        /*03ac*/ 	.word	0x000000ff
        /*03b0*/ 	.word	0x00000040
        /*03b4*/ 	.short	0x010a
        /*03b6*/ 	.byte	0x06
	.zero		1


	//   ....[33]....
        /*03b8*/ 	.word	0x000017f0
        /*03bc*/ 	.word	0x000000ff
        /*03c0*/ 	.word	0x00000040
        /*03c4*/ 	.short	0x010a
        /*03c6*/ 	.byte	0x05
	.zero		1


	//   ....[34]....
        /*03c8*/ 	.word	0x00001a60
        /*03cc*/ 	.word	0x000000ff
        /*03d0*/ 	.word	0x00000040
        /*03d4*/ 	.short	0x010a
        /*03d6*/ 	.byte	0x21
	.zero		1


	//   ....[35]....
        /*03d8*/ 	.word	0x00001ab0
        /*03dc*/ 	.word	0x00000003
        /*03e0*/ 	.word	0x000000a0
        /*03e4*/ 	.short	0x010a
        /*03e6*/ 	.byte	0xff
	.zero		1


	//   ....[36]....
        /*03e8*/ 	.word	0x00001b50
        /*03ec*/ 	.word	0x00000003
        /*03f0*/ 	.word	0x000000b0
        /*03f4*/ 	.short	0x0101
        /*03f6*/ 	.byte	0xff
	.zero		1


	//   ....[37]....
        /*03f8*/ 	.word	0x00001dd0
        /*03fc*/ 	.word	0x000000ff
        /*0400*/ 	.word	0x00000040
        /*0404*/ 	.short	0x010a
        /*0406*/ 	.byte	0x05
	.zero		1


	//   ....[38]....
        /*0408*/ 	.word	0x00001eb0
        /*040c*/ 	.word	0x000000ff
        /*0410*/ 	.word	0x000000a0
        /*0414*/ 	.short	0x010a
        /*0416*/ 	.byte	0x0c
	.zero		1


	//   ....[39]....
        /*0418*/ 	.word	0x00001f50
        /*041c*/ 	.word	0x000000ff
        /*0420*/ 	.word	0x000000b0
        /*0424*/ 	.short	0x0101
        /*0426*/ 	.byte	0x0c
	.zero		1


	//   ....[40]....
        /*0428*/ 	.word	0x00002430
        /*042c*/ 	.word	0x000000ff
        /*0430*/ 	.word	0x00000000
        /*0434*/ 	.short	0x010a
        /*0436*/ 	.byte	0x19
	.zero		1


	//   ....[41]....
        /*0438*/ 	.word	0x00002440
        /*043c*/ 	.word	0x000000ff
        /*0440*/ 	.word	0x00000090
        /*0444*/ 	.short	0x010a
        /*0446*/ 	.byte	0x11
	.zero		1


	//   ....[42]....
        /*0448*/ 	.word	0x00002490
        /*044c*/ 	.word	0x000000ff
        /*0450*/ 	.word	0x00000090
        /*0454*/ 	.short	0x010a
        /*0456*/ 	.byte	0x11
	.zero		1


	//   ....[43]....
        /*0458*/ 	.word	0x00002670
        /*045c*/ 	.word	0x000000ff
        /*0460*/ 	.word	0x00000000
        /*0464*/ 	.short	0x010a
        /*0466*/ 	.byte	0x0d
	.zero		1


	//   ....[44]....
        /*0468*/ 	.word	0x00002800
        /*046c*/ 	.word	0x000000ff
        /*0470*/ 	.word	0x00000000
        /*0474*/ 	.short	0x010a
        /*0476*/ 	.byte	0x19
	.zero		1


	//   ....[45]....
        /*0478*/ 	.word	0x00002920
        /*047c*/ 	.word	0x000000ff
        /*0480*/ 	.word	0x00000090
        /*0484*/ 	.short	0x010a
        /*0486*/ 	.byte	0x10
	.zero		1


	//   ....[46]....
        /*0488*/ 	.word	0x00002930
        /*048c*/ 	.word	0x00000002
        /*0490*/ 	.word	0x000000a0
        /*0494*/ 	.short	0x010a
        /*0496*/ 	.byte	0xff
	.zero		1


	//   ....[47]....
        /*0498*/ 	.word	0x000029d0
        /*049c*/ 	.word	0x00000002
        /*04a0*/ 	.word	0x000000b0
        /*04a4*/ 	.short	0x0101
        /*04a6*/ 	.byte	0xff
	.zero		1


	//   ....[48]....
        /*04a8*/ 	.word	0x00002ad0
        /*04ac*/ 	.word	0x00000000
        /*04b0*/ 	.word	0x00000090
        /*04b4*/ 	.short	0x010a
        /*04b6*/ 	.byte	0xff
	.zero		1


	//   ....[49]....
        /*04b8*/ 	.word	0x00002b10
        /*04bc*/ 	.word	0x00000000
        /*04c0*/ 	.word	0x00000090
        /*04c4*/ 	.short	0x010a
        /*04c6*/ 	.byte	0xff
	.zero		1


	//   ....[50]....
        /*04c8*/ 	.word	0x00002c10
        /*04cc*/ 	.word	0x000000ff
        /*04d0*/ 	.word	0x000000c0
        /*04d4*/ 	.short	0x0100
        /*04d6*/ 	.byte	0x05
	.zero		1


	//   ....[51]....
        /*04d8*/ 	.word	0x00002d00
        /*04dc*/ 	.word	0x000000ff
        /*04e0*/ 	.word	0x000000c0
        /*04e4*/ 	.short	0x0100
        /*04e6*/ 	.byte	0x05
	.zero		1


	//   ....[52]....
        /*04e8*/ 	.word	0x00002df0
        /*04ec*/ 	.word	0x000000ff
        /*04f0*/ 	.word	0x000000c0
        /*04f4*/ 	.short	0x0100
        /*04f6*/ 	.byte	0x05
	.zero		1


	//   ....[53]....
        /*04f8*/ 	.word	0x000030c0
        /*04fc*/ 	.word	0x00000003
        /*0500*/ 	.word	0x00000000
        /*0504*/ 	.short	0x010a
        /*0506*/ 	.byte	0xff
	.zero		1


	//   ....[54]....
        /*0508*/ 	.word	0x000030e0
        /*050c*/ 	.word	0x00000003
        /*0510*/ 	.word	0x00000000
        /*0514*/ 	.short	0x010a
        /*0516*/ 	.byte	0xff
	.zero		1


	//   ....[55]....
        /*0518*/ 	.word	0x000032c0
        /*051c*/ 	.word	0x00000003
        /*0520*/ 	.word	0x00000000
        /*0524*/ 	.short	0x010a
        /*0526*/ 	.byte	0xff
	.zero		1


	//   ....[56]....
        /*0528*/ 	.word	0x000032e0
        /*052c*/ 	.word	0x00000003
        /*0530*/ 	.word	0x00000000
        /*0534*/ 	.short	0x010a
        /*0536*/ 	.byte	0xff
	.zero		1


	//   ....[57]....
        /*0538*/ 	.word	0x000033d0
        /*053c*/ 	.word	0x00000003
        /*0540*/ 	.word	0x00000000
        /*0544*/ 	.short	0x0101
        /*0546*/ 	.byte	0xff
	.zero		1


	//   ....[58]....
        /*0548*/ 	.word	0x000034c0
        /*054c*/ 	.word	0x00000057
        /*0550*/ 	.word	0x000000a0
        /*0554*/ 	.short	0x010a
        /*0556*/ 	.byte	0xff
	.zero		1


	//   ....[59]....
        /*0558*/ 	.word	0x00003520
        /*055c*/ 	.word	0x00000057
        /*0560*/ 	.word	0x000000b0
        /*0564*/ 	.short	0x0101
        /*0566*/ 	.byte	0xff
	.zero		1


	//   ....[60]....
        /*0568*/ 	.word	0x00003920
        /*056c*/ 	.word	0x0000007e
        /*0570*/ 	.word	0x00000080
        /*0574*/ 	.short	0x010a
        /*0576*/ 	.byte	0xff
	.zero		1


	//   ....[61]....
        /*0578*/ 	.word	0x00004f90
        /*057c*/ 	.word	0x00000005
        /*0580*/ 	.word	0x00000000
        /*0584*/ 	.short	0x0101
        /*0586*/ 	.byte	0xff
	.zero		1


	//   ....[62]....
        /*0588*/ 	.word	0x00004fa0
        /*058c*/ 	.word	0x00000003
        /*0590*/ 	.word	0x000000a0
        /*0594*/ 	.short	0x010a
        /*0596*/ 	.byte	0xff
	.zero		1


	//   ....[63]....
        /*0598*/ 	.word	0x00005060
        /*059c*/ 	.word	0x00000003
        /*05a0*/ 	.word	0x000000b0
        /*05a4*/ 	.short	0x0101
        /*05a6*/ 	.byte	0xff
	.zero		1


	//   ....[64]....
        /*05a8*/ 	.word	0x00005300
        /*05ac*/ 	.word	0x00000003
        /*05b0*/ 	.word	0x00000000
        /*05b4*/ 	.short	0x0101
        /*05b6*/ 	.byte	0xff
	.zero		1


	//   ....[65]....
        /*05b8*/ 	.word	0x00005310
        /*05bc*/ 	.word	0x00000057
        /*05c0*/ 	.word	0x000000c0
        /*05c4*/ 	.short	0x010a
        /*05c6*/ 	.byte	0xff
	.zero		1


	//   ....[66]....
        /*05c8*/ 	.word	0x000056b0
        /*05cc*/ 	.word	0x00000057
        /*05d0*/ 	.word	0x000000c0
        /*05d4*/ 	.short	0x0100
        /*05d6*/ 	.byte	0xff
	.zero		1


	//   ....[67]....
        /*05d8*/ 	.word	0x00005710
        /*05dc*/ 	.word	0x0000000e
        /*05e0*/ 	.word	0x000000b0
        /*05e4*/ 	.short	0x010a
        /*05e6*/ 	.byte	0xff
	.zero		1


	//   ....[68]....
        /*05e8*/ 	.word	0x00005770
        /*05ec*/ 	.word	0x00000002
        /*05f0*/ 	.word	0x000000b0
        /*05f4*/ 	.short	0x010a
        /*05f6*/ 	.byte	0xff
	.zero		1


	//   ....[69]....
        /*05f8*/ 	.word	0x000057d0
        /*05fc*/ 	.word	0x00000003
        /*0600*/ 	.word	0x000000b0
        /*0604*/ 	.short	0x010a
        /*0606*/ 	.byte	0xff
	.zero		1


	//   ....[70]....
        /*0608*/ 	.word	0x00005830
        /*060c*/ 	.word	0x00000000
        /*0610*/ 	.word	0x000000a0
        /*0614*/ 	.short	0x010a
        /*0616*/ 	.byte	0xff
	.zero		1


	//   ....[71]....
        /*0618*/ 	.word	0x000058b0
        /*061c*/ 	.word	0x00000000
        /*0620*/ 	.word	0x00000040
        /*0624*/ 	.short	0x010a
        /*0626*/ 	.byte	0xff
	.zero		1


	//   ....[72]....
        /*0628*/ 	.word	0x00005910
        /*062c*/ 	.word	0x00000003
        /*0630*/ 	.word	0x000000a0
        /*0634*/ 	.short	0x010a
        /*0636*/ 	.byte	0xff
	.zero		1


	//   ....[73]....
        /*0638*/ 	.word	0x00005990
        /*063c*/ 	.word	0x00000000
        /*0640*/ 	.word	0x00000040
        /*0644*/ 	.short	0x010a
        /*0646*/ 	.byte	0xff
	.zero		1


	//   ....[74]....
        /*0648*/ 	.word	0x000059f0
        /*064c*/ 	.word	0x00000002
        /*0650*/ 	.word	0x000000a0
        /*0654*/ 	.short	0x010a
        /*0656*/ 	.byte	0xff
	.zero		1


	//   ....[75]....
        /*0658*/ 	.word	0x00005a70
        /*065c*/ 	.word	0x00000000
        /*0660*/ 	.word	0x00000090
        /*0664*/ 	.short	0x010a
        /*0666*/ 	.byte	0xff
	.zero		1


	//   ....[76]....
        /*0668*/ 	.word	0x00005af0
        /*066c*/ 	.word	0x00000000
        /*0670*/ 	.word	0x00000000
        /*0674*/ 	.short	0x010a
        /*0676*/ 	.byte	0xff
	.zero		1


	//   ....[77]....
        /*0678*/ 	.word	0x00005b60
        /*067c*/ 	.word	0x00000002
        /*0680*/ 	.word	0x000000a0
        /*0684*/ 	.short	0x010a
        /*0686*/ 	.byte	0xff
	.zero		1


	//   ....[78]....
        /*0688*/ 	.word	0x00005bc0
        /*068c*/ 	.word	0x00000003
        /*0690*/ 	.word	0x00000000
        /*0694*/ 	.short	0x010a
        /*0696*/ 	.byte	0xff
	.zero		1


	//   ....[79]....
        /*0698*/ 	.word	0x00005c20
        /*069c*/ 	.word	0x00000003
        /*06a0*/ 	.word	0x00000000
        /*06a4*/ 	.short	0x010a
        /*06a6*/ 	.byte	0xff
	.zero		1


	//   ....[80]....
        /*06a8*/ 	.word	0x00005c70
        /*06ac*/ 	.word	0x00000057
        /*06b0*/ 	.word	0x000000a0
        /*06b4*/ 	.short	0x010a
        /*06b6*/ 	.byte	0xff
	.zero		1


	//   ....[81]....
        /*06b8*/ 	.word	0x00005cd0
        /*06bc*/ 	.word	0x0000007e
        /*06c0*/ 	.word	0x00000080
        /*06c4*/ 	.short	0x010a
        /*06c6*/ 	.byte	0xff
	.zero		1


	//   ....[82]....
        /*06c8*/ 	.word	0x00005d30
        /*06cc*/ 	.word	0x00000003
        /*06d0*/ 	.word	0x000000a0
        /*06d4*/ 	.short	0x010a
        /*06d6*/ 	.byte	0xff
	.zero		1


	//   ....[83]....
        /*06d8*/ 	.word	0x00005d80
        /*06dc*/ 	.word	0x00000057
        /*06e0*/ 	.word	0x000000c0
        /*06e4*/ 	.short	0x010a
        /*06e6*/ 	.byte	0xff
	.zero		1


	//----- nvinfo : EIATTR_NUM_MBARRIERS
	.align		4
.L_60:
        /*06e8*/ 	.byte	0x03, 0x38
        /*06ea*/ 	.short	0x001d


	//----- nvinfo : EIATTR_EXIT_INSTR_OFFSETS
	.align		4
        /*06ec*/ 	.byte	0x04, 0x1c
        /*06ee*/ 	.short	(.L_62 - .L_61)


	//   ....[0]....
.L_61:
        /*06f0*/ 	.word	0x000056f0


	//----- nvinfo : EIATTR_MAX_THREADS
	.align		4
.L_62:
        /*06f4*/ 	.byte	0x04, 0x05
        /*06f6*/ 	.short	(.L_64 - .L_63)
.L_63:
        /*06f8*/ 	.word	0x000000e0
        /*06fc*/ 	.word	0x00000001
        /*0700*/ 	.word	0x00000001


	//----- nvinfo : EIATTR_CRS_STACK_SIZE
	.align		4
.L_64:
        /*0704*/ 	.byte	0x04, 0x1e
        /*0706*/ 	.short	(.L_66 - .L_65)
.L_65:
        /*0708*/ 	.word	0x00000000


	//----- nvinfo : EIATTR_CBANK_PARAM_SIZE
	.align		4
.L_66:
        /*070c*/ 	.byte	0x03, 0x19
        /*070e*/ 	.short	0x0404


	//----- nvinfo : EIATTR_PARAM_CBANK
	.align		4
        /*0710*/ 	.byte	0x04, 0x0a
        /*0712*/ 	.short	(.L_68 - .L_67)
	.align		4
.L_67:
        /*0714*/ 	.word	index@(.nv.constant0.kernel_cutlass_kernel_cudnngrouped_gemmgrouped_gemm_swiglugrouped_gemm_swiglu_quantBlockScaledContiguousGroupedGemmKernel_object_at__TiledMMA_ThrLayoutVMNK21111000_PermutationMNK____MMAAt_0)
        /*0718*/ 	.short	0x0380
        /*071a*/ 	.short	0x0404


	//----- nvinfo : EIATTR_SW_WAR
	.align		4
.L_68:
        /*071c*/ 	.byte	0x04, 0x36
        /*071e*/ 	.short	(.L_70 - .L_69)
.L_69:
        /*0720*/ 	.word	0x00000008
.L_70:


//--------------------- .nv.compat                --------------------------
	.section	.nv.compat,"",@"SHT_CUDA_COMPAT_INFO"
	.align	4
        /*0000*/ 	.byte	0x02, 0x02, 0x02, 0x00, 0x02, 0x05, 0x05, 0x00, 0x02, 0x03, 0x01, 0x00, 0x02, 0x06, 0x01, 0x00


//--------------------- .nv.callgraph             --------------------------
	.section	.nv.callgraph,"",@"SHT_CUDA_CALLGRAPH"
	.align	4
	.sectionentsize	8
	.align		4
        /*0000*/ 	.word	0x00000000
	.align		4
        /*0004*/ 	.word	0xffffffff
	.align		4
        /*0008*/ 	.word	0x00000000
	.align		4
        /*000c*/ 	.word	0xfffffffe
	.align		4
        /*0010*/ 	.word	0x00000000
	.align		4
        /*0014*/ 	.word	0xfffffffd
	.align		4
        /*0018*/ 	.word	0x00000000
	.align		4
        /*001c*/ 	.word	0xfffffffc


//--------------------- .text.kernel_cutlass_kernel_cudnngrouped_gemmgrouped_gemm_swiglugrouped_gemm_swiglu_quantBlockScaledContiguousGroupedGemmKernel_object_at__TiledMMA_ThrLayoutVMNK21111000_PermutationMNK____MMAAt_0 --------------------------
	.section	.text.kernel_cutlass_kernel_cudnngrouped_gemmgrouped_gemm_swiglugrouped_gemm_swiglu_quantBlockScaledContiguousGroupedGemmKernel_object_at__TiledMMA_ThrLayoutVMNK21111000_PermutationMNK____MMAAt_0,"ax",@progbits
	.align	128
        .global         kernel_cutlass_kernel_cudnngrouped_gemmgrouped_gemm_swiglugrouped_gemm_swiglu_quantBlockScaledContiguousGroupedGemmKernel_object_at__TiledMMA_ThrLayoutVMNK21111000_PermutationMNK____MMAAt_0
        .type           kernel_cutlass_kernel_cudnngrouped_gemmgrouped_gemm_swiglugrouped_gemm_swiglu_quantBlockScaledContiguousGroupedGemmKernel_object_at__TiledMMA_ThrLayoutVMNK21111000_PermutationMNK____MMAAt_0,@function
        .size           kernel_cutlass_kernel_cudnngrouped_gemmgrouped_gemm_swiglugrouped_gemm_swiglu_quantBlockScaledContiguousGroupedGemmKernel_object_at__TiledMMA_ThrLayoutVMNK21111000_PermutationMNK____MMAAt_0,(.L_x_116 - kernel_cutlass_kernel_cudnngrouped_gemmgrouped_gemm_swiglugrouped_gemm_swiglu_quantBlockScaledContiguousGroupedGemmKernel_object_at__TiledMMA_ThrLayoutVMNK21111000_PermutationMNK____MMAAt_0)
        .other          kernel_cutlass_kernel_cudnngrouped_gemmgrouped_gemm_swiglugrouped_gemm_swiglu_quantBlockScaledContiguousGroupedGemmKernel_object_at__TiledMMA_ThrLayoutVMNK21111000_PermutationMNK____MMAAt_0,@"STO_CUDA_ENTRY STV_DEFAULT"
kernel_cutlass_kernel_cudnngrouped_gemmgrouped_gemm_swiglugrouped_gemm_swiglu_quantBlockScaledContiguousGroupedGemmKernel_object_at__TiledMMA_ThrLayoutVMNK21111000_PermutationMNK____MMAAt_0:
.text.kernel_cutlass_kernel_cudnngrouped_gemmgrouped_gemm_swiglugrouped_gemm_swiglu_quantBlockScaledContiguousGroupedGemmKernel_object_at__TiledMMA_ThrLayoutVMNK21111000_PermutationMNK____MMAAt_0:
[----:B------:R-:W1:Y:S01]  /*0000*/  LDC R1, c[0x0][0x37c] ;  /* 0x0000df00ff017b82 */ /* 0x000e620000000800 */
[----:B------:R-:W2:Y:S01]  /*0010*/  S2R R3, SR_TID.Y ;  /* 0x0000000000037919 */ /* 0x000ea20000002200 */
[----:B------:R-:W3:Y:S06]  /*0020*/  LDCU UR5, c[0x0][0x360] ;  /* 0x00006c00ff0577ac */ /* 0x000eec0008000800 */
[----:B------:R-:W4:Y:S01]  /*0030*/  S2UR UR23, SR_CTAID.X ;  /* 0x00000000001779c3 */ /* 0x000f220000002500 */
[----:B------:R-:W2:Y:S01]  /*0040*/  S2R R0, SR_TID.Z ;  /* 0x0000000000007919 */ /* 0x000ea20000002300 */
[----:B------:R-:W2:Y:S01]  /*0050*/  LDCU UR4, c[0x0][0x364] ;  /* 0x00006c80ff0477ac */ /* 0x000ea20008000800 */
[----:B------:R-:W3:Y:S01]  /*0060*/  S2R R106, SR_TID.X ;  /* 0x00000000006a7919 */ /* 0x000ee20000002100 */
[----:B------:R-:W5:Y:S01]  /*0070*/  LDCU.U8 UR7, c[0x0][0x382] ;  /* 0x00007040ff0777ac */ /* 0x000f620008000000 */
[----:B------:R-:W4:Y:S02]  /*0080*/  LDCU.U8 UR6, c[0x0][0x381] ;  /* 0x00007020ff0677ac */ /* 0x000f240008000000 */
[----:B----4-:R-:W-:-:S02]  /*0090*/  ULOP3.LUT UR23, UR23, 0x1, URZ, 0xc0, !UPT ;  /* 0x0000000117177892 */ /* 0x010fc4000f8ec0ff */
[----:B-----5:R-:W-:Y:S02]  /*00a0*/  ULOP3.LUT UR7, UR7, 0x1, URZ, 0xc0, !UPT ;  /* 0x0000000107077892 */ /* 0x020fe4000f8ec0ff */
[----:B------:R-:W-:Y:S02]  /*00b0*/  ULOP3.LUT UR6, UR6, 0x1, URZ, 0xc0, !UPT ;  /* 0x0000000106067892 */ /* 0x000fe4000f8ec0ff */
[----:B------:R-:W-:Y:S02]  /*00c0*/  UISETP.NE.U32.AND UP6, UPT, UR7, 0x1, UPT ;  /* 0x000000010700788c */ /* 0x000fe4000bfc5070 */
[----:B------:R-:W-:Y:S01]  /*00d0*/  UISETP.NE.U32.AND UP5, UPT, UR6, 0x1, UPT ;  /* 0x000000010600788c */ /* 0x000fe2000bfa5070 */
[----:B--2---:R-:W-:Y:S01]  /*00e0*/  IMAD R3, R0, UR4, R3 ;  /* 0x0000000400037c24 */ /* 0x004fe2000f8e0203 */
[----:B------:R-:W2:Y:S03]  /*00f0*/  S2UR UR4, SR_CgaCtaId ;  /* 0x00000000000479c3 */ /* 0x000ea60000008800 */
[----:B---3--:R-:W-:Y:S01]  /*0100*/  IMAD R124, R3, UR5, R106 ;  /* 0x00000005037c7c24 */ /* 0x008fe2000f8e026a */
[----:B------:R-:W3:Y:S04]  /*0110*/  LDCU UR5, c[0x0][0x36c] ;  /* 0x00006d80ff0577ac */ /* 0x000ee80008000800 */
[----:B------:R-:W-:-:S06]  /*0120*/  SHF.R.U32.HI R124, RZ, 0x5, R124 ;  /* 0x00000005ff7c7819 */ /* 0x000fcc000001167c */
[----:B------:R-:W4:Y:S01]  /*0130*/  SHFL.IDX PT, R124, R124, RZ, 0x1f ;  /* 0x00001fff7c7c7589 */ /* 0x000f2200000e0000 */
[----:B---3--:R-:W-:Y:S01]  /*0140*/  UISETP.EQ.U32.AND UP4, UPT, UR5, 0x1, UPT ;  /* 0x000000010500788c */ /* 0x008fe2000bf82070 */
[C---:B----4-:R-:W-:Y:S02]  /*0150*/  ISETP.NE.AND P1, PT, R124.reuse, 0x5, PT ;  /* 0x000000057c00780c */ /* 0x050fe40003f25270 */
[----:B------:R-:W-:-:S11]  /*0160*/  ISETP.NE.AND P0, PT, R124, RZ, PT ;  /* 0x000000ff7c00720c */ /* 0x000fd60003f05270 */
[----:B-12---:R-:W-:Y:S05]  /*0170*/  @P1 BRA `(.L_x_0) ;  /* 0x0000000000501947 */ /* 0x006fea0003800000 */
[----:B------:R-:W1:Y:S02]  /*0180*/  LDCU.64 UR6, c[0x0][0x348] ;  /* 0x00006900ff0677ac */ /* 0x000e640008000a00 */
[----:B-1----:R-:W-:Y:S02]  /*0190*/  UIADD3 UR16, UP1, UPT, UR6, 0x40, URZ ;  /* 0x0000004006107890 */ /* 0x002fe4000ff3e0ff */
[----:B------:R-:W-:Y:S02]  /*01a0*/  UIADD3 UR14, UP0, UPT, UR6, 0xc0, URZ ;  /* 0x000000c0060e7890 */ /* 0x000fe4000ff1e0ff */
[----:B------:R-:W-:Y:S02]  /*01b0*/  UIADD3 UR12, UP3, UPT, UR6, 0x140, URZ ;  /* 0x00000140060c7890 */ /* 0x000fe4000ff7e0ff */
[----:B------:R-:W-:Y:S02]  /*01c0*/  UIADD3 UR10, UP2, UPT, UR6, 0x1c0, URZ ;  /* 0x000001c0060a7890 */ /* 0x000fe4000ff5e0ff */
[----:B------:R-:W-:-:S02]  /*01d0*/  UIADD3.X UR17, UPT, UPT, URZ, UR7, URZ, UP1, !UPT ;  /* 0x00000007ff117290 */ /* 0x000fc40008ffe4ff */
[----:B------:R-:W-:Y:S02]  /*01e0*/  UIADD3 UR8, UP1, UPT, UR6, 0x240, URZ ;  /* 0x0000024006087890 */ /* 0x000fe4000ff3e0ff */
[----:B------:R-:W-:Y:S02]  /*01f0*/  UIADD3.X UR15, UPT, UPT, URZ, UR7, URZ, UP0, !UPT ;  /* 0x00000007ff0f7290 */ /* 0x000fe400087fe4ff */
[----:B------:R-:W-:Y:S02]  /*0200*/  UIADD3 UR6, UP0, UPT, UR6, 0x2c0, URZ ;  /* 0x000002c006067890 */ /* 0x000fe4000ff1e0ff */
[----:B------:R-:W-:Y:S01]  /*0210*/  UIADD3.X UR13, UPT, UPT, URZ, UR7, URZ, UP3, !UPT ;  /* 0x00000007ff0d7290 */ /* 0x000fe20009ffe4ff */
[----:B------:R1:W-:Y:S01]  /*0220*/  UTMACCTL.PF [UR16] ;  /* 0x00000000100079b9 */ /* 0x0003e20008040000 */
[----:B------:R-:W-:-:S03]  /*0230*/  UIADD3.X UR11, UPT, UPT, URZ, UR7, URZ, UP2, !UPT ;  /* 0x00000007ff0b7290 */ /* 0x000fc600097fe4ff */
[----:B------:R1:W-:Y:S01]  /*0240*/  UTMACCTL.PF [UR14] ;  /* 0x000000000e0079b9 */ /* 0x0003e20008040000 */
[----:B------:R-:W-:-:S03]  /*0250*/  UIADD3.X UR9, UPT, UPT, URZ, UR7, URZ, UP1, !UPT ;  /* 0x00000007ff097290 */ /* 0x000fc60008ffe4ff */
[----:B------:R1:W-:Y:S01]  /*0260*/  UTMACCTL.PF [UR12] ;  /* 0x000000000c0079b9 */ /* 0x0003e20008040000 */
[----:B------:R-:W-:Y:S01]  /*0270*/  UIADD3.X UR7, UPT, UPT, URZ, UR7, URZ, UP0, !UPT ;  /* 0x00000007ff077290 */ /* 0x000fe200087fe4ff */
[----:B------:R1:W-:Y:S04]  /*0280*/  UTMACCTL.PF [UR10] ;  /* 0x000000000a0079b9 */ /* 0x0003e80008040000 */
[----:B------:R1:W-:Y:S04]  /*0290*/  UTMACCTL.PF [UR8] ;  /* 0x00000000080079b9 */ /* 0x0003e80008040000 */
[----:B------:R1:W-:Y:S02]  /*02a0*/  UTMACCTL.PF [UR6] ;  /* 0x00000000060079b9 */ /* 0x0003e40008040000 */
[----:B-1----:R-:W-:Y:S01]  /*02b0*/  NOP ;  /* 0x0000000000007918 */ /* 0x002fe20000000000 */
.L_x_0:
[----:B------:R-:W-:Y:S05]  /*02c0*/  @P0 BRA `(.L_x_1) ;  /* 0x0000000000600947 */ /* 0x000fea0003800000 */
[----:B------:R-:W-:Y:S01]  /*02d0*/  UMOV UR6, 0x400 ;  /* 0x0000040000067882 */ /* 0x000fe20000000000 */
[----:B------:R-:W-:Y:S01]  /*02e0*/  UMOV UR5, 0x1 ;  /* 0x0000000100057882 */ /* 0x000fe20000000000 */
[----:B------:R-:W-:Y:S02]  /*02f0*/  ULEA UR6, UR4, UR6, 0x18 ;  /* 0x0000000604067291 */ /* 0x000fe4000f8ec0ff */
[----:B------:R-:W-:-:S04]  /*0300*/  UIADD3 UR8, UPT, UPT, -UR5, 0x100000, URZ ;  /* 0x0010000005087890 */ /* 0x000fc8000fffe1ff */
[----:B------:R-:W-:Y:S02]  /*0310*/  USHF.L.U32 UR9, UR8, 0xb, URZ ;  /* 0x0000000b08097899 */ /* 0x000fe400080006ff */
[----:B------:R-:W-:Y:S01]  /*0320*/  USHF.L.U32 UR8, UR8, 0x1, URZ ;  /* 0x0000000108087899 */ /* 0x000fe200080006ff */
[----:B------:R-:W1:Y:S11]  /*0330*/  FENCE.VIEW.ASYNC.S ;  /* 0x00000000000073c6 */ /* 0x000e760000000000 */
[----:B-1----:R1:W2:Y:S01]  /*0340*/  SYNCS.EXCH.64 URZ, [UR6], UR8 ;  /* 0x0000000806ff75b2 */ /* 0x0022a20008000100 */
[----:B------:R1:W3:Y:S01]  /*0350*/  SYNCS.EXCH.64 URZ, [UR6+0x8], UR8 ;  /* 0x0000080806ff75b2 */ /* 0x0002e20008000100 */
[----:B------:R1:W4:Y:S01]  /*0360*/  SYNCS.EXCH.64 URZ, [UR6+0x10], UR8 ;  /* 0x0000100806ff75b2 */ /* 0x0003220008000100 */
[----:B------:R1:W1:Y:S01]  /*0370*/  SYNCS.EXCH.64 URZ, [UR6+0x18], UR8 ;  /* 0x0000180806ff75b2 */ /* 0x0002620008000100 */
        /* <DEDUP_REMOVED lines=12> */
[----:B------:R-:W-:Y:S01]  /*0440*/  NOP ;  /* 0x0000000000007918 */ /* 0x000fe20000000000 */
.L_x_1:
[----:B------:R-:W-:Y:S01]  /*0450*/  NOP ;  /* 0x0000000000007918 */ /* 0x000fe20000000000 */
[----:B------:R-:W-:Y:S05]  /*0460*/  BRA.U !UP4, `(.L_x_2) ;  /* 0x000000010c087547 */ /* 0x000fea000b800000 */
[----:B-1234-:R-:W-:Y:S01]  /*0470*/  UCGABAR_ARV ;  /* 0x00000000000079c7 */ /* 0x01efe20008000000 */
[----:B------:R-:W-:Y:S05]  /*0480*/  BRA `(.L_x_3) ;  /* 0x0000000000047947 */ /* 0x000fea0003800000 */
.L_x_2:
[----:B-1234-:R-:W-:Y:S01]  /*0490*/  NOP ;  /* 0x0000000000007918 */ /* 0x01efe20000000000 */
.L_x_3:
[----:B------:R-:W-:Y:S05]  /*04a0*/  BRA.U !UP4, `(.L_x_4) ;  /* 0x000000010c0c7547 */ /* 0x000fea000b800000 */
[----:B------:R-:W-:Y:S01]  /*04b0*/  UCGABAR_WAIT ;  /* 0x0000000000007dc7 */ /* 0x000fe20008000000 */
[----:B------:R-:W-:Y:S01]  /*04c0*/  CCTL.IVALL ;  /* 0x00000000ff00798f */ /* 0x000fe20002000000 */
[----:B------:R-:W-:Y:S05]  /*04d0*/  BRA `(.L_x_5) ;  /* 0x0000000000047947 */ /* 0x000fea0003800000 */
.L_x_4:
[----:B------:R-:W-:Y:S06]  /*04e0*/  BAR.SYNC.DEFER_BLOCKING 0x0 ;  /* 0x0000000000007b1d */ /* 0x000fec0000010000 */
.L_x_5:
[----:B------:R-:W-:Y:S05]  /*04f0*/  @P0 BRA `(.L_x_6) ;  /* 0x0000000000400947 */ /* 0x000fea0003800000 */
[----:B------:R-:W-:Y:S01]  /*0500*/  UMOV UR7, 0x400 ;  /* 0x0000040000077882 */ /* 0x000fe20000000000 */
[----:B------:R-:W-:Y:S01]  /*0510*/  UMOV UR6, 0x1 ;  /* 0x0000000100067882 */ /* 0x000fe20000000000 */
[----:B------:R-:W-:Y:S01]  /*0520*/  UMOV UR5, 0x8 ;  /* 0x0000000800057882 */ /* 0x000fe20000000000 */
[----:B------:R-:W-:Y:S02]  /*0530*/  ULEA UR7, UR4, UR7, 0x18 ;  /* 0x0000000704077291 */ /* 0x000fe4000f8ec0ff */
[----:B------:R-:W-:-:S04]  /*0540*/  UIADD3 UR8, UPT, UPT, -UR6, 0x100000, URZ ;  /* 0x0010000006087890 */ /* 0x000fc8000fffe1ff */
[----:B------:R-:W-:Y:S02]  /*0550*/  USHF.L.U32 UR9, UR8, 0xb, URZ ;  /* 0x0000000b08097899 */ /* 0x000fe400080006ff */
[----:B------:R-:W-:Y:S02]  /*0560*/  USHF.L.U32 UR8, UR8, 0x1, URZ ;  /* 0x0000000108087899 */ /* 0x000fe400080006ff */
[----:B------:R-:W-:-:S04]  /*0570*/  UIADD3 UR10, UPT, UPT, -UR5, 0x100000, URZ ;  /* 0x00100000050a7890 */ /* 0x000fc8000fffe1ff */
[----:B------:R-:W-:Y:S02]  /*0580*/  USHF.L.U32 UR11, UR10, 0xb, URZ ;  /* 0x0000000b0a0b7899 */ /* 0x000fe400080006ff */
[----:B------:R-:W-:Y:S01]  /*0590*/  USHF.L.U32 UR10, UR10, 0x1, URZ ;  /* 0x000000010a0a7899 */ /* 0x000fe200080006ff */
[----:B------:R-:W1:Y:S03]  /*05a0*/  FENCE.VIEW.ASYNC.S ;  /* 0x00000000000073c6 */ /* 0x000e660000000000 */
[----:B-1----:R1:W2:Y:S01]  /*05b0*/  SYNCS.EXCH.64 URZ, [UR7+0x80], UR8 ;  /* 0x0000800807ff75b2 */ /* 0x0022a20008000100 */
[----:B------:R1:W3:Y:S07]  /*05c0*/  SYNCS.EXCH.64 URZ, [UR7+0x88], UR8 ;  /* 0x0000880807ff75b2 */ /* 0x0002ee0008000100 */
[----:B------:R1:W4:Y:S01]  /*05d0*/  SYNCS.EXCH.64 URZ, [UR7+0x90], UR10 ;  /* 0x0000900a07ff75b2 */ /* 0x0003220008000100 */
[----:B------:R1:W1:Y:S01]  /*05e0*/  SYNCS.EXCH.64 URZ, [UR7+0x98], UR10 ;  /* 0x0000980a07ff75b2 */ /* 0x0002620008000100 */
[----:B------:R-:W-:Y:S01]  /*05f0*/  NOP ;  /* 0x0000000000007918 */ /* 0x000fe20000000000 */
.L_x_6:
[----:B------:R-:W-:Y:S01]  /*0600*/  NOP ;  /* 0x0000000000007918 */ /* 0x000fe20000000000 */
[----:B------:R-:W-:Y:S05]  /*0610*/  BRA.U !UP4, `(.L_x_7) ;  /* 0x000000010c087547 */ /* 0x000fea000b800000 */
[----:B-1234-:R-:W-:Y:S01]  /*0620*/  UCGABAR_ARV ;  /* 0x00000000000079c7 */ /* 0x01efe20008000000 */
[----:B------:R-:W-:Y:S05]  /*0630*/  BRA `(.L_x_8) ;  /* 0x0000000000047947 */ /* 0x000fea0003800000 */
.L_x_7:
[----:B-1234-:R-:W-:Y:S01]  /*0640*/  NOP ;  /* 0x0000000000007918 */ /* 0x01efe20000000000 */
.L_x_8:
[----:B------:R-:W-:Y:S05]  /*0650*/  BRA.U !UP4, `(.L_x_9) ;  /* 0x000000010c0c7547 */ /* 0x000fea000b800000 */
[----:B------:R-:W-:Y:S01]  /*0660*/  UCGABAR_WAIT ;  /* 0x0000000000007dc7 */ /* 0x000fe20008000000 */
[----:B------:R-:W-:Y:S01]  /*0670*/  CCTL.IVALL ;  /* 0x00000000ff00798f */ /* 0x000fe20002000000 */
[----:B------:R-:W-:Y:S05]  /*0680*/  BRA `(.L_x_10) ;  /* 0x0000000000047947 */ /* 0x000fea0003800000 */
.L_x_9:
[----:B------:R-:W-:Y:S06]  /*0690*/  BAR.SYNC.DEFER_BLOCKING 0x0 ;  /* 0x0000000000007b1d */ /* 0x000fec0000010000 */
.L_x_10:
        /* <DEDUP_REMOVED lines=17> */
.L_x_11:
[----:B------:R-:W-:Y:S01]  /*07b0*/  NOP ;  /* 0x0000000000007918 */ /* 0x000fe20000000000 */
[----:B-1234-:R-:W-:Y:S06]  /*07c0*/  BAR.SYNC.DEFER_BLOCKING 0x0 ;  /* 0x0000000000007b1d */ /* 0x01efec0000010000 */
[----:B------:R-:W-:Y:S05]  /*07d0*/  @P0 BRA `(.L_x_12) ;  /* 0x0000000000280947 */ /* 0x000fea0003800000 */
[----:B------:R-:W-:Y:S01]  /*07e0*/  UMOV UR6, 0x400 ;  /* 0x0000040000067882 */ /* 0x000fe20000000000 */
[----:B------:R-:W-:Y:S01]  /*07f0*/  UMOV UR5, 0x20 ;  /* 0x0000002000057882 */ /* 0x000fe20000000000 */
[----:B------:R-:W-:Y:S02]  /*0800*/  ULEA UR6, UR4, UR6, 0x18 ;  /* 0x0000000604067291 */ /* 0x000fe4000f8ec0ff */
[----:B------:R-:W-:-:S04]  /*0810*/  UIADD3 UR8, UPT, UPT, -UR5, 0x100000, URZ ;  /* 0x0010000005087890 */ /* 0x000fc8000fffe1ff */
[----:B------:R-:W-:Y:S02]  /*0820*/  USHF.L.U32 UR9, UR8, 0xb, URZ ;  /* 0x0000000b08097899 */ /* 0x000fe400080006ff */
[----:B------:R-:W-:Y:S01]  /*0830*/  USHF.L.U32 UR8, UR8, 0x1, URZ ;  /* 0x0000000108087899 */ /* 0x000fe200080006ff */
[----:B------:R-:W-:Y:S01]  /*0840*/  ELECT P0, URZ, PT ;  /* 0x0000000000ff782f */ /* 0x000fe20003800000 */
[----:B------:R-:W1:Y:S10]  /*0850*/  FENCE.VIEW.ASYNC.S ;  /* 0x00000000000073c6 */ /* 0x000e740000000000 */
[----:B-1----:R1:W2:Y:S01]  /*0860*/  SYNCS.EXCH.64 URZ, [UR6+0xc0], UR8 ;  /* 0x0000c00806ff75b2 */ /* 0x0022a20008000100 */
[----:B------:R-:W-:Y:S01]  /*0870*/  NOP ;  /* 0x0000000000007918 */ /* 0x000fe20000000000 */
.L_x_12:
[----:B------:R-:W-:Y:S01]  /*0880*/  NOP ;  /* 0x0000000000007918 */ /* 0x000fe20000000000 */
[----:B------:R-:W-:Y:S05]  /*0890*/  BRA.U !UP4, `(.L_x_13) ;  /* 0x000000010c087547 */ /* 0x000fea000b800000 */
[----:B--2---:R-:W-:Y:S01]  /*08a0*/  UCGABAR_ARV ;  /* 0x00000000000079c7 */ /* 0x004fe20008000000 */
[----:B------:R-:W-:Y:S05]  /*08b0*/  BRA `(.L_x_14) ;  /* 0x0000000000047947 */ /* 0x000fea0003800000 */
.L_x_13:
[----:B--2---:R-:W-:Y:S01]  /*08c0*/  NOP ;  /* 0x0000000000007918 */ /* 0x004fe20000000000 */
.L_x_14:
[----:B------:R-:W-:Y:S01]  /*08d0*/  USHF.L.U32 UR21, UR23, 0x7, URZ ;  /* 0x0000000717157899 */ /* 0x000fe200080006ff */
[----:B------:R-:W-:Y:S05]  /*08e0*/  BRA.U !UP4, `(.L_x_15) ;  /* 0x000000010c0c7547 */ /* 0x000fea000b800000 */
[----:B------:R-:W-:Y:S01]  /*08f0*/  UCGABAR_WAIT ;  /* 0x0000000000007dc7 */ /* 0x000fe20008000000 */
[----:B------:R-:W-:Y:S01]  /*0900*/  CCTL.IVALL ;  /* 0x00000000ff00798f */ /* 0x000fe20002000000 */
[----:B------:R-:W-:Y:S05]  /*0910*/  BRA `(.L_x_16) ;  /* 0x0000000000047947 */ /* 0x000fea0003800000 */
.L_x_15:
[----:B------:R-:W-:Y:S06]  /*0920*/  BAR.SYNC.DEFER_BLOCKING 0x0 ;  /* 0x0000000000007b1d */ /* 0x000fec0000010000 */
.L_x_16:
[----:B------:R-:W-:Y:S01]  /*0930*/  ISETP.NE.AND P0, PT, R124, 0x6, PT ;  /* 0x000000067c00780c */ /* 0x000fe20003f05270 */
[----:B------:R-:W2:-:S12]  /*0940*/  LDCU.64 UR30, c[0x0][0x358] ;  /* 0x00006b00ff1e77ac */ /* 0x000e980008000a00 */
[----:B------:R-:W-:Y:S05]  /*0950*/  @P0 BRA `(.L_x_17) ;  /* 0x0000000800b80947 */ /* 0x000fea0003800000 */
[----:B------:R-:W-:Y:S01]  /*0960*/  LOP3.LUT R0, R106, 0x1f, RZ, 0xc0, !PT ;  /* 0x0000001f6a007812 */ /* 0x000fe200078ec0ff */
[----:B------:R-:W-:Y:S01]  /*0970*/  IMAD.MOV.U32 R19, RZ, RZ, 0x7fffffff ;  /* 0x7fffffffff137424 */ /* 0x000fe200078e00ff */
[----:B-1----:R-:W1:Y:S01]  /*0980*/  S2UR UR9, SR_CTAID.Z ;  /* 0x00000000000979c3 */ /* 0x002e620000002700 */
[----:B------:R-:W1:Y:S01]  /*0990*/  LDCU.64 UR6, c[0x0][0x760] ;  /* 0x0000ec00ff0677ac */ /* 0x000e620008000a00 */
[C---:B------:R-:W-:Y:S01]  /*09a0*/  ISETP.GT.U32.AND P0, PT, R0.reuse, 0x7, PT ;  /* 0x000000070000780c */ /* 0x040fe20003f04070 */
[----:B------:R-:W3:Y:S01]  /*09b0*/  LDCU.U8 UR8, c[0x0][0x768] ;  /* 0x0000ed00ff0877ac */ /* 0x000ee20008000000 */
[----:B------:R-:W4:Y:S01]  /*09c0*/  LDCU.U8 UR10, c[0x0][0x769] ;  /* 0x0000ed20ff0a77ac */ /* 0x000f220008000000 */
[----:B------:R-:W5:Y:S10]  /*09d0*/  LDCU UR14, c[0x0][0x770] ;  /* 0x0000ee00ff0e77ac */ /* 0x000f740008000800 */
[----:B------:R-:W2:Y:S02]  /*09e0*/  @!P0 LDC.64 R2, c[0x0][0x748] ;  /* 0x0001d200ff028b82 */ /* 0x000ea40000000a00 */
[----:B--2---:R-:W-:-:S05]  /*09f0*/  @!P0 IMAD.WIDE.U32 R2, R0, 0x4, R2 ;  /* 0x0000000400028825 */ /* 0x004fca00078e0002 */
[----:B------:R-:W2:Y:S01]  /*0a00*/  @!P0 LDG.E R19, desc[UR30][R2.64] ;  /* 0x0000001e02138981 */ /* 0x000ea2000c1e1900 */
[----:B-1----:R-:W-:Y:S01]  /*0a10*/  UIMAD.WIDE.U32 UR4, UR9, UR7, URZ ;  /* 0x00000007090472a5 */ /* 0x002fe2000f8e00ff */
[----:B------:R-:W-:Y:S01]  /*0a20*/  HFMA2 R0, -RZ, RZ, 0, 5.9604644775390625e-08 ;  /* 0x00000001ff007431 */ /* 0x000fe200000001ff */
[----:B------:R-:W-:Y:S01]  /*0a30*/  UISETP.GT.U32.AND UP0, UPT, UR9, 0x1ff, UPT ;  /* 0x000001ff0900788c */ /* 0x000fe2000bf04070 */
[----:B------:R-:W-:-:S04]  /*0a40*/  IMAD.MOV.U32 R10, RZ, RZ, RZ ;  /* 0x000000ffff0a7224 */ /* 0x000fc800078e00ff */
[----:B------:R-:W-:Y:S02]  /*0a50*/  UMOV UR11, UR5 ;  /* 0x00000005000b7c82 */ /* 0x000fe40008000000 */
[----:B------:R-:W-:Y:S02]  /*0a60*/  UIADD3 UR7, UPT, UPT, -UR11, UR9, URZ ;  /* 0x000000090b077290 */ /* 0x000fe4000fffe1ff */
[----:B------:R-:W1:Y:S02]  /*0a70*/  LDCU.64 UR4, c[0x0][0x778] ;  /* 0x0000ef00ff0477ac */ /* 0x000e640008000a00 */
[----:B---3--:R-:W-:-:S04]  /*0a80*/  USHF.R.U32.HI UR7, URZ, UR8, UR7 ;  /* 0x00000008ff077299 */ /* 0x008fc80008011607 */
[----:B------:R-:W-:-:S04]  /*0a90*/  UIADD3 UR11, UPT, UPT, UR11, UR7, URZ ;  /* 0x000000070b0b7290 */ /* 0x000fc8000fffe0ff */
[----:B----4-:R-:W-:-:S03]  /*0aa0*/  USHF.R.U32.HI UR11, URZ, UR10, UR11 ;  /* 0x0000000aff0b7299 */ /* 0x010fc6000801160b */
[----:B------:R-:W3:Y:S01]  /*0ab0*/  LDCU.U8 UR7, c[0x0][0x780] ;  /* 0x0000f000ff0777ac */ /* 0x000ee20008000000 */
[----:B------:R-:W-:-:S04]  /*0ac0*/  UIADD3 UR11, UPT, UPT, -UR11, URZ, URZ ;  /* 0x000000ff0b0b7290 */ /* 0x000fc8000fffe1ff */
[----:B------:R-:W-:-:S04]  /*0ad0*/  UIMAD UR6, UR11, UR6, UR9 ;  /* 0x000000060b0672a4 */ /* 0x000fc8000f8e0209 */
[----:B-1----:R-:W-:-:S03]  /*0ae0*/  UIMAD.WIDE.U32 UR12, UR6, UR5, URZ ;  /* 0x00000005060c72a5 */ /* 0x002fc6000f8e00ff */
[----:B------:R-:W1:Y:S04]  /*0af0*/  LDCU.U8 UR11, c[0x0][0x781] ;  /* 0x0000f020ff0b77ac */ /* 0x000e680008000000 */
[----:B------:R-:W-:Y:S02]  /*0b00*/  UMOV UR5, UR13 ;  /* 0x0000000d00057c82 */ /* 0x000fe40008000000 */
[----:B------:R-:W-:Y:S02]  /*0b10*/  UIADD3 UR16, UPT, UPT, UR6, -UR5, URZ ;  /* 0x8000000506107290 */ /* 0x000fe4000fffe0ff */
[----:B------:R-:W4:Y:S02]  /*0b20*/  LDCU.U8 UR13, c[0x0][0x774] ;  /* 0x0000ee80ff0d77ac */ /* 0x000f240008000000 */
[----:B---3--:R-:W-:Y:S01]  /*0b30*/  USHF.R.U32.HI UR16, URZ, UR7, UR16 ;  /* 0x00000007ff107299 */ /* 0x008fe20008011610 */
[----:B------:R-:W3:Y:S03]  /*0b40*/  LDCU.U8 UR12, c[0x0][0x775] ;  /* 0x0000eea0ff0c77ac */ /* 0x000ee60008000000 */
[----:B------:R-:W-:Y:S01]  /*0b50*/  UIADD3 UR16, UPT, UPT, UR5, UR16, URZ ;  /* 0x0000001005107290 */ /* 0x000fe2000fffe0ff */
[----:B------:R-:W3:Y:S03]  /*0b60*/  LDCU UR5, c[0x0][0x76c] ;  /* 0x0000ed80ff0577ac */ /* 0x000ee60008000800 */
[----:B-1----:R-:W-:-:S04]  /*0b70*/  USHF.R.U32.HI UR16, URZ, UR11, UR16 ;  /* 0x0000000bff107299 */ /* 0x002fc80008011610 */
[----:B-----5:R-:W-:-:S04]  /*0b80*/  UIMAD.WIDE.U32 UR14, UR16, UR14, URZ ;  /* 0x0000000e100e72a5 */ /* 0x020fc8000f8e00ff */
[----:B------:R-:W-:-:S04]  /*0b90*/  UIADD3 UR14, UPT, UPT, UR16, -UR15, URZ ;  /* 0x8000000f100e7290 */ /* 0x000fc8000fffe0ff */
[----:B----4-:R-:W-:-:S04]  /*0ba0*/  USHF.R.U32.HI UR14, URZ, UR13, UR14 ;  /* 0x0000000dff0e7299 */ /* 0x010fc8000801160e */
[----:B------:R-:W-:-:S04]  /*0bb0*/  UIADD3 UR14, UPT, UPT, UR15, UR14, URZ ;  /* 0x0000000e0f0e7290 */ /* 0x000fc8000fffe0ff */
[----:B---3--:R-:W-:-:S04]  /*0bc0*/  USHF.R.U32.HI UR14, URZ, UR12, UR14 ;  /* 0x0000000cff0e7299 */ /* 0x008fc8000801160e */
[----:B------:R-:W-:-:S04]  /*0bd0*/  UIADD3 UR14, UPT, UPT, -UR14, URZ, URZ ;  /* 0x000000ff0e0e7290 */ /* 0x000fc8000fffe1ff */
[----:B------:R-:W-:Y:S02]  /*0be0*/  UIMAD UR5, UR14, UR5, UR16 ;  /* 0x000000050e0572a4 */ /* 0x000fe4000f8e0210 */
[----:B------:R-:W-:Y:S02]  /*0bf0*/  UIADD3 UR16, UPT, UPT, -UR16, URZ, URZ ;  /* 0x000000ff10107290 */ /* 0x000fe4000fffe1ff */
[----:B------:R-:W-:Y:S02]  /*0c00*/  UIADD3 UR5, UPT, UPT, UR5, UR5, URZ ;  /* 0x0000000505057290 */ /* 0x000fe4000fffe0ff */
[----:B------:R-:W-:Y:S02]  /*0c10*/  UIMAD UR4, UR16, UR4, UR6 ;  /* 0x00000004100472a4 */ /* 0x000fe4000f8e0206 */
[----:B------:R-:W-:-:S04]  /*0c20*/  ULOP3.LUT UR5, UR5, UR23, URZ, 0xfc, !UPT ;  /* 0x0000001705057292 */ /* 0x000fc8000f8efcff */
[----:B------:R-:W-:Y:S02]  /*0c30*/  MOV R5, UR4 ;  /* 0x0000000400057c02 */ /* 0x000fe40008000f00 */
[----:B------:R-:W-:Y:S01]  /*0c40*/  IMAD.U32 R4, RZ, RZ, UR5 ;  /* 0x00000005ff047e24 */ /* 0x000fe2000f8e00ff */
[----:B--2---:R1:W2:Y:S01]  /*0c50*/  SHFL.IDX PT, R2, R19, 0x7, 0x1f ;  /* 0x00e01f0013027f89 */ /* 0x0042a200000e0000 */
[----:B------:R-:W-:Y:S05]  /*0c60*/  BRA.U UP0, `(.L_x_18) ;  /* 0x0000000500807547 */ /* 0x000fea000b800000 */
[----:B------:R-:W3:Y:S01]  /*0c70*/  LDC R7, c[0x0][0x374] ;  /* 0x0000dd00ff077b82 */ /* 0x000ee20000000800 */
[----:B--2---:R-:W-:Y:S01]  /*0c80*/  SHF.R.S32.HI R3, RZ, 0x1f, R2 ;  /* 0x0000001fff037819 */ /* 0x004fe20000011402 */
[----:B------:R-:W-:Y:S02]  /*0c90*/  IMAD.U32 R18, RZ, RZ, UR9 ;  /* 0x00000009ff127e24 */ /* 0x000fe4000f8e00ff */
[----:B------:R-:W-:Y:S01]  /*0ca0*/  IMAD.MOV.U32 R10, RZ, RZ, RZ ;  /* 0x000000ffff0a7224 */ /* 0x000fe200078e00ff */
[----:B------:R-:W-:Y:S01]  /*0cb0*/  LEA.HI R16, R3, R2, RZ, 0x8 ;  /* 0x0000000203107211 */ /* 0x000fe200078f40ff */
[----:B------:R-:W-:Y:S02]  /*0cc0*/  IMAD.MOV.U32 R15, RZ, RZ, RZ ;  /* 0x000000ffff0f7224 */ /* 0x000fe400078e00ff */
[----:B------:R-:W3:Y:S01]  /*0cd0*/  LDC R6, c[0x0][0x370] ;  /* 0x0000dc00ff067b82 */ /* 0x000ee20000000800 */
[----:B------:R-:W-:Y:S02]  /*0ce0*/  LOP3.LUT R3, R16, 0xffffff00, RZ, 0xc0, !PT ;  /* 0xffffff0010037812 */ /* 0x000fe400078ec0ff */
[----:B------:R-:W-:-:S02]  /*0cf0*/  SHF.R.S32.HI R0, RZ, 0x8, R16 ;  /* 0x00000008ff007819 */ /* 0x000fc40000011410 */
[----:B------:R-:W-:Y:S02]  /*0d00*/  ISETP.NE.AND P0, PT, R2, R3, PT ;  /* 0x000000030200720c */ /* 0x000fe40003f05270 */
[----:B------:R-:W-:Y:S01]  /*0d10*/  LEA.HI.SX32 R16, R16, 0xffffffff, 0x18 ;  /* 0xffffffff10107811 */ /* 0x000fe200078fc2ff */
[----:B------:R-:W2:Y:S01]  /*0d20*/  LDC R17, c[0x0][0x378] ;  /* 0x0000de00ff117b82 */ /* 0x000ea20000000800 */
[----:B------:R-:W-:-:S07]  /*0d30*/  ISETP.LT.AND P0, PT, R2, RZ, P0 ;  /* 0x000000ff0200720c */ /* 0x000fce0000701270 */
[----:B------:R-:W4:Y:S06]  /*0d40*/  LDC R12, c[0x0][0x770] ;  /* 0x0001dc00ff0c7b82 */ /* 0x000f2c0000000800 */
[----:B------:R-:W-:Y:S02]  /*0d50*/  @!P0 IMAD.MOV R16, RZ, RZ, R0 ;  /* 0x000000ffff108224 */ /* 0x000fe400078e0200 */
[----:B------:R-:W1:Y:S01]  /*0d60*/  LDC R11, c[0x0][0x76c] ;  /* 0x0001db00ff0b7b82 */ /* 0x000e620000000800 */
[----:B---3--:R-:W-:Y:S02]  /*0d70*/  IMAD R6, R7, R6, RZ ;  /* 0x0000000607067224 */ /* 0x008fe400078e02ff */
[----:B------:R-:W-:-:S05]  /*0d80*/  IMAD.MOV.U32 R0, RZ, RZ, 0x1 ;  /* 0x00000001ff007424 */ /* 0x000fca00078e00ff */
[----:B------:R-:W3:Y:S01]  /*0d90*/  LDC.64 R8, c[0x0][0x760] ;  /* 0x0001d800ff087b82 */ /* 0x000ee20000000a00 */
[----:B--2---:R-:W-:Y:S02]  /*0da0*/  IMAD R17, R6, R17, RZ ;  /* 0x0000001106117224 */ /* 0x004fe400078e02ff */
[----:B------:R-:W-:-:S03]  /*0db0*/  IMAD.MOV.U32 R6, RZ, RZ, -0x1 ;  /* 0xffffffffff067424 */ /* 0x000fc600078e00ff */
[----:B------:R-:W-:Y:S02]  /*0dc0*/  LEA.HI R17, R17, R17, RZ, 0x1 ;  /* 0x0000001111117211 */ /* 0x000fe400078f08ff */
[----:B------:R-:W2:Y:S02]  /*0dd0*/  LDC.64 R2, c[0x0][0x778] ;  /* 0x0001de00ff027b82 */ /* 0x000ea40000000a00 */
[----:B----4-:R-:W-:-:S07]  /*0de0*/  SHF.R.S32.HI R17, RZ, 0x1, R17 ;  /* 0x00000001ff117819 */ /* 0x010fce0000011411 */
.L_x_23:
[----:B------:R-:W-:-:S04]  /*0df0*/  LEA.HI R13, R4, R4, RZ, 0x1 ;  /* 0x00000004040d7211 */ /* 0x000fc800078f08ff */
[----:B------:R-:W-:Y:S02]  /*0e00*/  LOP3.LUT R7, R13, 0xfffffffe, RZ, 0xc0, !PT ;  /* 0xfffffffe0d077812 */ /* 0x000fe400078ec0ff */
[----:B------:R-:W-:Y:S02]  /*0e10*/  SHF.R.S32.HI R13, RZ, 0x1, R13 ;  /* 0x00000001ff0d7819 */ /* 0x000fe4000001140d */
[----:B------:R-:W-:-:S03]  /*0e20*/  ISETP.NE.AND P0, PT, R4, R7, PT ;  /* 0x000000070400720c */ /* 0x000fc60003f05270 */
[----:B------:R-:W-:Y:S01]  /*0e30*/  VIADD R7, R13, 0xffffffff ;  /* 0xffffffff0d077836 */ /* 0x000fe20000000000 */
[----:B------:R-:W-:-:S13]  /*0e40*/  ISETP.LT.AND P0, PT, R4, RZ, P0 ;  /* 0x000000ff0400720c */ /* 0x000fda0000701270 */
[----:B------:R-:W-:-:S05]  /*0e50*/  @!P0 IMAD.MOV R7, RZ, RZ, R13 ;  /* 0x000000ffff078224 */ /* 0x000fca00078e020d */
[----:B------:R-:W-:-:S13]  /*0e60*/  ISETP.GE.AND P0, PT, R7, R16, PT ;  /* 0x000000100700720c */ /* 0x000fda0003f06270 */
[----:B------:R-:W-:Y:S05]  /*0e70*/  @P0 BRA `(.L_x_19) ;  /* 0x0000000000940947 */ /* 0x000fea0003800000 */
[----:B------:R-:W-:-:S04]  /*0e80*/  SHF.L.U32 R14, R7, 0x8, RZ ;  /* 0x00000008070e7819 */ /* 0x000fc800000006ff */
[----:B------:R-:W-:-:S13]  /*0e90*/  ISETP.GE.AND P0, PT, R14, R15, PT ;  /* 0x0000000f0e00720c */ /* 0x000fda0003f06270 */
[----:B------:R-:W-:Y:S05]  /*0ea0*/  @!P0 BRA `(.L_x_20) ;  /* 0x0000000000388947 */ /* 0x000fea0003800000 */
[----:B------:R-:W-:Y:S01]  /*0eb0*/  VIADD R7, R6, 0x1 ;  /* 0x0000000106077836 */ /* 0x000fe20000000000 */
[----:B------:R-:W-:-:S04]  /*0ec0*/  MOV R6, 0xffffffff ;  /* 0xffffffff00067802 */ /* 0x000fc80000000f00 */
[----:B------:R-:W-:-:S13]  /*0ed0*/  ISETP.GT.U32.AND P0, PT, R7, 0x1f, PT ;  /* 0x0000001f0700780c */ /* 0x000fda0003f04070 */
[----:B------:R-:W-:Y:S05]  /*0ee0*/  @P0 BRA `(.L_x_21) ;  /* 0x0000000000240947 */ /* 0x000fea0003800000 */
[----:B------:R-:W-:Y:S01]  /*0ef0*/  ISETP.GT.AND P0, PT, R19, R14, PT ;  /* 0x0000000e1300720c */ /* 0x000fe20003f04270 */
[----:B------:R-:W-:-:S05]  /*0f00*/  IMAD.MOV.U32 R6, RZ, RZ, -0x1 ;  /* 0xffffffffff067424 */ /* 0x000fca00078e00ff */
[----:B------:R-:W-:-:S07]  /*0f10*/  SHF.L.U32 R7, R6, R7, RZ ;  /* 0x0000000706077219 */ /* 0x000fce00000006ff */
[----:B------:R-:W-:-:S04]  /*0f20*/  VOTE.ANY R6, PT, P0 ;  /* 0x0000000000067806 */ /* 0x000fc800000e0100 */
[----:B------:R-:W-:-:S05]  /*0f30*/  LOP3.LUT P0, R7, R6, RZ, R7, 0xa0, !PT ;  /* 0x000000ff06077212 */ /* 0x000fca000780a007 */
[----:B------:R-:W-:-:S05]  /*0f40*/  VIADD R6, R7, 0xffffffff ;  /* 0xffffffff07067836 */ /* 0x000fca0000000000 */
[----:B------:R-:W-:-:S04]  /*0f50*/  LOP3.LUT R7, R7, R6, RZ, 0xc, !PT ;  /* 0x0000000607077212 */ /* 0x000fc800078e0cff */
[----:B------:R-:W4:Y:S02]  /*0f60*/  POPC R6, R7 ;  /* 0x0000000700067309 */ /* 0x000f240000000000 */
[----:B----4-:R-:W-:-:S07]  /*0f70*/  SEL R6, R6, 0xffffffff, P0 ;  /* 0xffffffff06067807 */ /* 0x010fce0000000000 */
.L_x_21:
[----:B------:R4:W3:Y:S02]  /*0f80*/  SHFL.IDX PT, R15, R19, R6, 0x1f ;  /* 0x00001f06130f7589 */ /* 0x0008e400000e0000 */
.L_x_20:
[----:B------:R-:W5:Y:S01]  /*0f90*/  S2R R13, SR_CgaCtaId ;  /* 0x00000000000d7919 */ /* 0x000f620000008800 */
[----:B------:R-:W-:Y:S01]  /*0fa0*/  MOV R14, 0x400 ;  /* 0x00000400000e7802 */ /* 0x000fe20000000f00 */
[----:B------:R-:W-:-:S03]  /*0fb0*/  IMAD.U32 R21, R0, -0x80000000, RZ ;  /* 0x8000000000157824 */ /* 0x000fc600078e00ff */
[----:B-----5:R-:W-:-:S05]  /*0fc0*/  LEA R13, R13, R14, 0x18 ;  /* 0x0000000e0d0d7211 */ /* 0x020fca00078ec0ff */
[----:B------:R-:W-:-:S04]  /*0fd0*/  IMAD R14, R10, 0x8, R13 ;  /* 0x000000080a0e7824 */ /* 0x000fc800078e020d */
[----:B------:R-:W5:Y:S02]  /*0fe0*/  SYNCS.PHASECHK.TRANS64.TRYWAIT P0, [R14+URZ+0xb0], R21 ;  /* 0x0000b0150e0075a7 */ /* 0x000f6400080011ff */
[----:B-----5:R-:W-:Y:S05]  /*0ff0*/  @!P0 BRA `(.L_x_22) ;  /* 0x0000004400c08947 */ /* 0x020fea0003800000 */
.L_x_88:
[----:B------:R-:W-:Y:S01]  /*1000*/  ELECT P0, URZ, PT ;  /* 0x0000000000ff782f */ /* 0x000fe20003800000 */
[----:B------:R-:W-:-:S12]  /*1010*/  IMAD.MOV.U32 R7, RZ, RZ, 0x1 ;  /* 0x00000001ff077424 */ /* 0x000fd800078e00ff */
[C---:B------:R-:W-:Y:S02]  /*1020*/  @P0 IMAD R13, R10.reuse, 0x10, R13 ;  /* 0x000000100a0d0824 */ /* 0x040fe400078e020d */
[----:B------:R-:W-:-:S03]  /*1030*/  VIADD R10, R10, 0x1 ;  /* 0x000000010a0a7836 */ /* 0x000fc60000000000 */
[----:B------:R4:W-:Y:S02]  /*1040*/  @P0 STS.128 [R13+0x36c10], R4 ;  /* 0x036c10040d000388 */ /* 0x0009e40000000c00 */
[----:B------:R-:W-:Y:S01]  /*1050*/  ISETP.NE.AND P0, PT, R10, 0x2, PT ;  /* 0x000000020a00780c */ /* 0x000fe20003f05270 */
[----:B------:R5:W-:Y:S06]  /*1060*/  MEMBAR.ALL.CTA ;  /* 0x0000000000007992 */ /* 0x000bec0000008000 */
[----:B-----5:R-:W5:Y:S01]  /*1070*/  FENCE.VIEW.ASYNC.S ;  /* 0x00000000000073c6 */ /* 0x020f620000000000 */
[----:B----4-:R-:W-:-:S02]  /*1080*/  SEL R21, RZ, 0x1, P0 ;  /* 0x00000001ff157807 */ /* 0x010fc40000000000 */
[----:B------:R-:W-:Y:S02]  /*1090*/  SEL R10, R10, RZ, P0 ;  /* 0x000000ff0a0a7207 */ /* 0x000fe40000000000 */
[----:B------:R-:W-:Y:S01]  /*10a0*/  LOP3.LUT R0, R0, R21, RZ, 0x3c, !PT ;  /* 0x0000001500007212 */ /* 0x000fe200078e3cff */
[----:B-----5:R-:W-:Y:S06]  /*10b0*/  BAR.SYNC.DEFER_BLOCKING 0x4, 0x20 ;  /* 0x0100800000007b1d */ /* 0x020fec0000010000 */
[----:B------:R4:W-:Y:S02]  /*10c0*/  SYNCS.ARRIVE.TRANS64.ART0 RZ, [R14+URZ+0xa0], R7 ;  /* 0x0000a0070eff79a7 */ /* 0x0009e400085000ff */
.L_x_19:
[----:B------:R-:W-:-:S04]  /*10d0*/  IMAD.IADD R18, R17, 0x1, R18 ;  /* 0x0000000111127824 */ /* 0x000fc800078e0212 */
[C---:B---3--:R-:W-:Y:S01]  /*10e0*/  IMAD.HI.U32 R5, R18.reuse, R9, RZ ;  /* 0x0000000912057227 */ /* 0x048fe200078e00ff */
[----:B------:R-:W-:-:S04]  /*10f0*/  ISETP.GE.AND P0, PT, R18, 0x200, PT ;  /* 0x000002001200780c */ /* 0x000fc80003f06270 */
[----:B------:R-:W-:-:S04]  /*1100*/  IADD3 R4, PT, PT, R18, -R5, RZ ;  /* 0x8000000512047210 */ /* 0x000fc80007ffe0ff */
[----:B------:R-:W-:-:S05]  /*1110*/  SHF.R.U32.HI R4, RZ, UR8, R4 ;  /* 0x00000008ff047c19 */ /* 0x000fca0008011604 */
[----:B------:R-:W-:-:S05]  /*1120*/  IMAD.IADD R5, R5, 0x1, R4 ;  /* 0x0000000105057824 */ /* 0x000fca00078e0204 */
[----:B------:R-:W-:-:S04]  /*1130*/  SHF.R.U32.HI R5, RZ, UR10, R5 ;  /* 0x0000000aff057c19 */ /* 0x000fc80008011605 */
[----:B------:R-:W-:-:S05]  /*1140*/  IADD3 R5, PT, PT, -R5, RZ, RZ ;  /* 0x000000ff05057210 */ /* 0x000fca0007ffe1ff */
[----:B----4-:R-:W-:-:S04]  /*1150*/  IMAD R14, R8, R5, R18 ;  /* 0x00000005080e7224 */ /* 0x010fc800078e0212 */
[----:B--2---:R-:W-:-:S04]  /*1160*/  IMAD.HI.U32 R5, R14, R3, RZ ;  /* 0x000000030e057227 */ /* 0x004fc800078e00ff */
[----:B------:R-:W-:-:S05]  /*1170*/  IMAD.IADD R4, R14, 0x1, -R5 ;  /* 0x000000010e047824 */ /* 0x000fca00078e0a05 */
[----:B------:R-:W-:-:S04]  /*1180*/  SHF.R.U32.HI R4, RZ, UR7, R4 ;  /* 0x00000007ff047c19 */ /* 0x000fc80008011604 */
[----:B------:R-:W-:-:S04]  /*1190*/  IADD3 R5, PT, PT, R5, R4, RZ ;  /* 0x0000000405057210 */ /* 0x000fc80007ffe0ff */
[----:B------:R-:W-:-:S05]  /*11a0*/  SHF.R.U32.HI R5, RZ, UR11, R5 ;  /* 0x0000000bff057c19 */ /* 0x000fca0008011605 */
[----:B------:R-:W-:-:S04]  /*11b0*/  IMAD.HI.U32 R7, R5, R12, RZ ;  /* 0x0000000c05077227 */ /* 0x000fc800078e00ff */
[----:B------:R-:W-:-:S05]  /*11c0*/  IMAD.IADD R4, R5, 0x1, -R7 ;  /* 0x0000000105047824 */ /* 0x000fca00078e0a07 */
[----:B------:R-:W-:-:S04]  /*11d0*/  SHF.R.U32.HI R4, RZ, UR13, R4 ;  /* 0x0000000dff047c19 */ /* 0x000fc80008011604 */
[----:B------:R-:W-:-:S04]  /*11e0*/  IADD3 R4, PT, PT, R7, R4, RZ ;  /* 0x0000000407047210 */ /* 0x000fc80007ffe0ff */
[----:B------:R-:W-:-:S05]  /*11f0*/  SHF.R.U32.HI R4, RZ, UR12, R4 ;  /* 0x0000000cff047c19 */ /* 0x000fca0008011604 */
[----:B------:R-:W-:-:S04]  /*1200*/  IMAD.MOV R4, RZ, RZ, -R4 ;  /* 0x000000ffff047224 */ /* 0x000fc800078e0a04 */
[----:B-1----:R-:W-:Y:S01]  /*1210*/  IMAD R4, R11, R4, R5 ;  /* 0x000000040b047224 */ /* 0x002fe200078e0205 */
[----:B------:R-:W-:-:S03]  /*1220*/  IADD3 R5, PT, PT, -R5, RZ, RZ ;  /* 0x000000ff05057210 */ /* 0x000fc60007ffe1ff */
[----:B------:R-:W-:Y:S02]  /*1230*/  IMAD.IADD R4, R4, 0x1, R4 ;  /* 0x0000000104047824 */ /* 0x000fe400078e0204 */
[----:B------:R-:W-:-:S03]  /*1240*/  IMAD R5, R2, R5, R14 ;  /* 0x0000000502057224 */ /* 0x000fc600078e020e */
[----:B------:R-:W-:Y:S01]  /*1250*/  LOP3.LUT R4, R4, UR23, RZ, 0xfc, !PT ;  /* 0x0000001704047c12 */ /* 0x000fe2000f8efcff */
[----:B------:R-:W-:Y:S06]  /*1260*/  @!P0 BRA `(.L_x_23) ;  /* 0xfffffff800e08947 */ /* 0x000fec000383ffff */
.L_x_18:
[----:B------:R-:W3:Y:S01]  /*1270*/  S2UR UR4, SR_CgaCtaId ;  /* 0x00000000000479c3 */ /* 0x000ee20000008800 */
[----:B------:R-:W-:Y:S01]  /*1280*/  UMOV UR5, 0x400 ;  /* 0x0000040000057882 */ /* 0x000fe20000000000 */
[----:B------:R-:W-:Y:S01]  /*1290*/  IMAD.U32 R6, R0, -0x80000000, RZ ;  /* 0x8000000000067824 */ /* 0x000fe200078e00ff */
[C---:B------:R-:W-:Y:S01]  /*12a0*/  ISETP.NE.AND P0, PT, R10.reuse, 0x1, PT ;  /* 0x000000010a00780c */ /* 0x040fe20003f05270 */
[----:B------:R-:W-:-:S05]  /*12b0*/  VIADD R3, R10, 0x2 ;  /* 0x000000020a037836 */ /* 0x000fca0000000000 */
[----:B------:R-:W-:Y:S01]  /*12c0*/  SEL R3, R3, 0x1, P0 ;  /* 0x0000000103037807 */ /* 0x000fe20000000000 */
[----:B---3--:R-:W-:-:S06]  /*12d0*/  ULEA UR5, UR4, UR5, 0x18 ;  /* 0x0000000504057291 */ /* 0x008fcc000f8ec0ff */
[----:B--2---:R-:W-:-:S04]  /*12e0*/  LEA R2, R10, UR5, 0x3 ;  /* 0x000000050a027c11 */ /* 0x004fc8000f8e18ff */
[----:B------:R-:W2:Y:S02]  /*12f0*/  SYNCS.PHASECHK.TRANS64.TRYWAIT P1, [R2+URZ+0xb0], R6 ;  /* 0x0000b006020075a7 */ /* 0x000ea400080211ff */
[----:B--2---:R-:W-:Y:S05]  /*1300*/  @!P1 BRA `(.L_x_24) ;  /* 0x0000004400149947 */ /* 0x004fea0003800000 */
.L_x_90:
[----:B------:R-:W-:Y:S02]  /*1310*/  ELECT P2, URZ, PT ;  /* 0x0000000000ff782f */ /* 0x000fe40003840000 */
[C---:B------:R-:W-:Y:S01]  /*1320*/  ISETP.NE.AND P0, PT, R3.reuse, 0x2, PT ;  /* 0x000000020300780c */ /* 0x040fe20003f05270 */
[----:B--2---:R-:W-:Y:S02]  /*1330*/  IMAD.MOV.U32 R7, RZ, RZ, RZ ;  /* 0x000000ffff077224 */ /* 0x004fe400078e00ff */
[----:B------:R-:W-:Y:S01]  /*1340*/  IMAD.MOV.U32 R11, RZ, RZ, 0x1 ;  /* 0x00000001ff0b7424 */ /* 0x000fe200078e00ff */
[----:B------:R-:W-:Y:S02]  /*1350*/  ISETP.EQ.XOR P1, PT, R10, 0x1, !P0 ;  /* 0x000000010a00780c */ /* 0x000fe40004722a70 */
[----:B------:R-:W-:Y:S02]  /*1360*/  SEL R3, R3, RZ, P0 ;  /* 0x000000ff03037207 */ /* 0x000fe40000000000 */
[----:B------:R-:W-:-:S02]  /*1370*/  SEL R9, RZ, 0x1, !P1 ;  /* 0x00000001ff097807 */ /* 0x000fc40004800000 */
[----:B------:R-:W-:Y:S02]  /*1380*/  LEA R3, R3, UR5, 0x3 ;  /* 0x0000000503037c11 */ /* 0x000fe4000f8e18ff */
[----:B------:R-:W-:Y:S01]  /*1390*/  @P2 LEA R10, R10, UR5, 0x4 ;  /* 0x000000050a0a2c11 */ /* 0x000fe2000f8e20ff */
[----:B------:R-:W-:Y:S01]  /*13a0*/  @P2 IMAD.MOV.U32 R6, RZ, RZ, -0x1 ;  /* 0xffffffffff062424 */ /* 0x000fe200078e00ff */
[----:B------:R-:W-:-:S04]  /*13b0*/  LOP3.LUT R9, R0, R9, RZ, 0x3c, !PT ;  /* 0x0000000900097212 */ /* 0x000fc800078e3cff */
[----:B------:R3:W-:Y:S01]  /*13c0*/  @P2 STS.128 [R10+0x36c10], R4 ;  /* 0x036c10040a002388 */ /* 0x0007e20000000c00 */
[----:B------:R-:W-:Y:S01]  /*13d0*/  IMAD.U32 R8, R9, -0x80000000, RZ ;  /* 0x8000000009087824 */ /* 0x000fe200078e00ff */
[----:B------:R2:W-:Y:S06]  /*13e0*/  MEMBAR.ALL.CTA ;  /* 0x0000000000007992 */ /* 0x0005ec0000008000 */
[----:B--2---:R-:W2:Y:S02]  /*13f0*/  FENCE.VIEW.ASYNC.S ;  /* 0x00000000000073c6 */ /* 0x004ea40000000000 */
[----:B--2---:R-:W-:Y:S06]  /*1400*/  BAR.SYNC.DEFER_BLOCKING 0x4, 0x20 ;  /* 0x0100800000007b1d */ /* 0x004fec0000010000 */
[----:B------:R3:W-:Y:S01]  /*1410*/  SYNCS.ARRIVE.TRANS64.ART0 RZ, [R2+URZ+0xa0], R11 ;  /* 0x0000a00b02ff79a7 */ /* 0x0007e200085000ff */
[----:B------:R-:W2:Y:S02]  /*1420*/  SYNCS.PHASECHK.TRANS64.TRYWAIT P0, [R3+URZ+0xb0], R8 ;  /* 0x0000b008030075a7 */ /* 0x000ea400080011ff */
[----:B--23--:R-:W-:Y:S05]  /*1430*/  @!P0 BRA `(.L_x_25) ;  /* 0x0000004000e08947 */ /* 0x00cfea0003800000 */
.L_x_17:
[----:B------:R-:W-:Y:S01]  /*1440*/  ISETP.NE.AND P0, PT, R124, 0x5, PT ;  /* 0x000000057c00780c */ /* 0x000fe20003f05270 */
[----:B------:R-:W-:-:S04]  /*1450*/  ULEA.HI UR14, UR4, UR4, URZ, 0x1 ;  /* 0x00000004040e7291 */ /* 0x000fc8000f8f08ff */
[----:B------:R-:W-:-:S04]  /*1460*/  ULOP3.LUT UR22, UR14, 0xfffffffe, URZ, 0xc0, !UPT ;  /* 0xfffffffe0e167892 */ /* 0x000fc8000f8ec0ff */
[----:B------:R-:W-:-:S04]  /*1470*/  UIADD3 UR15, UPT, UPT, -UR22, UR4, URZ ;  /* 0x00000004160f7290 */ /* 0x000fc8000fffe1ff */
[----:B------:R-:W-:Y:S08]  /*1480*/  @P0 BRA `(.L_x_26) ;  /* 0x0000000800680947 */ /* 0x000ff00003800000 */
[----:B------:R-:W-:Y:S02]  /*1490*/  UMOV UR34, 0x400 ;  /* 0x0000040000227882 */ /* 0x000fe40000000000 */
[----:B------:R-:W-:-:S09]  /*14a0*/  ULEA UR34, UR4, UR34, 0x18 ;  /* 0x0000002204227291 */ /* 0x000fd2000f8ec0ff */
[----:B------:R-:W3:Y:S02]  /*14b0*/  SYNCS.PHASECHK.TRANS64.TRYWAIT P0, [UR34+0xa0], RZ ;  /* 0x0000a0ffff0075a7 */ /* 0x000ee40008001122 */
[----:B---3--:R-:W-:Y:S05]  /*14c0*/  @!P0 BRA `(.L_x_27) ;  /* 0x0000004000d48947 */ /* 0x008fea0003800000 */
.L_x_93:
[----:B------:R-:W4:Y:S01]  /*14d0*/  LDS.128 R4, [UR34+0x36c10] ;  /* 0x036c1022ff047984 */ /* 0x000f220008000c00 */
[----:B---3--:R-:W-:Y:S01]  /*14e0*/  HFMA2 R0, -RZ, RZ, 0, 5.9604644775390625e-08 ;  /* 0x00000001ff007431 */ /* 0x008fe200000001ff */
[----:B------:R-:W-:Y:S01]  /*14f0*/  UMOV UR36, 0x1 ;  /* 0x0000000100247882 */ /* 0x000fe20000000000 */
[----:B------:R-:W-:Y:S01]  /*1500*/  UMOV UR35, URZ ;  /* 0x000000ff00237c82 */ /* 0x000fe20008000000 */
[----:B------:R3:W-:Y:S06]  /*1510*/  MEMBAR.ALL.CTA ;  /* 0x0000000000007992 */ /* 0x0007ec0000008000 */
[----:B---3--:R-:W3:Y:S02]  /*1520*/  FENCE.VIEW.ASYNC.S ;  /* 0x00000000000073c6 */ /* 0x008ee40000000000 */
[----:B---3--:R3:W-:Y:S01]  /*1530*/  SYNCS.ARRIVE.TRANS64.ART0 RZ, [UR34+0xb0], R0 ;  /* 0x0000b000ffff79a7 */ /* 0x0087e20008500022 */
[----:B----4-:R-:W-:-:S13]  /*1540*/  ISETP.NE.AND P0, PT, R7, 0x1, PT ;  /* 0x000000010700780c */ /* 0x010fda0003f05270 */
[----:B---3--:R-:W-:Y:S05]  /*1550*/  @P0 BRA `(.L_x_28) ;  /* 0x00000004009c0947 */ /* 0x008fea0003800000 */
[----:B------:R-:W-:Y:S01]  /*1560*/  R2UR UR5, R4 ;  /* 0x00000000040572ca */ /* 0x000fe200000e0000 */
[----:B------:R-:W-:Y:S01]  /*1570*/  IMAD.MOV.U32 R8, RZ, RZ, 0x1 ;  /* 0x00000001ff087424 */ /* 0x000fe200078e00ff */
[----:B------:R-:W-:Y:S01]  /*1580*/  R2UR UR11, R5 ;  /* 0x00000000050b72ca */ /* 0x000fe200000e0000 */
[----:B------:R-:W-:Y:S01]  /*1590*/  IMAD.MOV.U32 R2, RZ, RZ, RZ ;  /* 0x000000ffff027224 */ /* 0x000fe200078e00ff */
[----:B------:R-:W-:Y:S01]  /*15a0*/  R2UR UR28, R6 ;  /* 0x00000000061c72ca */ /* 0x000fe200000e0000 */
[----:B------:R-:W3:Y:S01]  /*15b0*/  LDCU.64 UR46, c[0x0][0x348] ;  /* 0x00006900ff2e77ac */ /* 0x000ee20008000a00 */
[----:B------:R-:W-:Y:S01]  /*15c0*/  USHF.L.U32 UR10, UR15, 0x7, URZ ;  /* 0x000000070f0a7899 */ /* 0x000fe200080006ff */
[----:B------:R-:W-:Y:S01]  /*15d0*/  UMOV UR36, 0x1 ;  /* 0x0000000100247882 */ /* 0x000fe20000000000 */
[----:B------:R-:W-:-:S11]  /*15e0*/  UMOV UR35, URZ ;  /* 0x000000ff00237c82 */ /* 0x000fd60008000000 */
.L_x_34:
[----:B------:R-:W-:Y:S02]  /*15f0*/  USHF.L.U32 UR4, UR36, 0x1f, URZ ;  /* 0x0000001f24047899 */ /* 0x000fe400080006ff */
[----:B-1----:R-:W-:Y:S02]  /*1600*/  ULEA UR6, UR35, UR34, 0x3 ;  /* 0x0000002223067291 */ /* 0x002fe4000f8e18ff */
[----:B---3--:R-:W-:Y:S02]  /*1610*/  UIADD3 UR42, UP2, UPT, UR46, 0xc0, URZ ;  /* 0x000000c02e2a7890 */ /* 0x008fe4000ff5e0ff */
[----:B------:R-:W-:Y:S01]  /*1620*/  MOV R0, UR4 ;  /* 0x0000000400007c02 */ /* 0x000fe20008000f00 */
[----:B------:R-:W-:Y:S02]  /*1630*/  ULEA.HI UR4, UR5, UR5, URZ, 0x1 ;  /* 0x0000000505047291 */ /* 0x000fe4000f8f08ff */
[----:B------:R-:W-:Y:S02]  /*1640*/  ULEA UR27, UR11, UR23, 0x1 ;  /* 0x000000170b1b7291 */ /* 0x000fe4000f8e08ff */
[----:B------:R1:W3:Y:S01]  /*1650*/  SYNCS.PHASECHK.TRANS64.TRYWAIT P1, [UR6+0x40], R0 ;  /* 0x00004000ff0075a7 */ /* 0x0002e20008021106 */
[----:B------:R-:W-:-:S02]  /*1660*/  ULOP3.LUT UR6, UR4, 0xfffffffe, URZ, 0xc0, !UPT ;  /* 0xfffffffe04067892 */ /* 0x000fc4000f8ec0ff */
[----:B------:R-:W-:Y:S02]  /*1670*/  USHF.R.S32.HI UR4, URZ, 0x1, UR4 ;  /* 0x00000001ff047899 */ /* 0x000fe40008011404 */
[----:B------:R-:W-:Y:S02]  /*1680*/  UISETP.NE.AND UP4, UPT, UR5, UR6, UPT ;  /* 0x000000060500728c */ /* 0x000fe4000bf85270 */
[----:B------:R-:W-:Y:S02]  /*1690*/  UIADD3 UR7, UPT, UPT, UR4, -0x1, URZ ;  /* 0xffffffff04077890 */ /* 0x000fe4000fffe0ff */
[----:B------:R-:W-:Y:S02]  /*16a0*/  UISETP.LT.AND UP4, UPT, UR5, URZ, UP4 ;  /* 0x000000ff0500728c */ /* 0x000fe4000a781270 */
[----:B------:R-:W-:Y:S02]  /*16b0*/  UIADD3 UR44, UP3, UPT, UR46, 0x40, URZ ;  /* 0x000000402e2c7890 */ /* 0x000fe4000ff7e0ff */
[----:B------:R-:W-:-:S02]  /*16c0*/  UIADD3 UR40, UP1, UPT, UR46, 0x140, URZ ;  /* 0x000001402e287890 */ /* 0x000fc4000ff3e0ff */
[----:B------:R-:W-:Y:S02]  /*16d0*/  UIADD3 UR38, UP0, UPT, UR46, 0x1c0, URZ ;  /* 0x000001c02e267890 */ /* 0x000fe4000ff1e0ff */
[----:B------:R-:W-:Y:S02]  /*16e0*/  UIADD3.X UR43, UPT, UPT, URZ, UR47, URZ, UP2, !UPT ;  /* 0x0000002fff2b7290 */ /* 0x000fe400097fe4ff */
[----:B------:R-:W-:Y:S02]  /*16f0*/  UIADD3.X UR45, UPT, UPT, URZ, UR47, URZ, UP3, !UPT ;  /* 0x0000002fff2d7290 */ /* 0x000fe40009ffe4ff */
[----:B------:R-:W-:Y:S02]  /*1700*/  @!UP4 UIADD3 UR7, UPT, UPT, UR4, URZ, URZ ;  /* 0x000000ff0407c290 */ /* 0x000fe4000fffe0ff */
[----:B------:R-:W-:Y:S02]  /*1710*/  UIADD3.X UR41, UPT, UPT, URZ, UR47, URZ, UP1, !UPT ;  /* 0x0000002fff297290 */ /* 0x000fe40008ffe4ff */
[----:B------:R-:W-:-:S02]  /*1720*/  UIADD3 UR19, UPT, UPT, UR7, UR7, URZ ;  /* 0x0000000707137290 */ /* 0x000fc4000fffe0ff */
[----:B------:R-:W-:Y:S02]  /*1730*/  UIADD3.X UR39, UPT, UPT, URZ, UR47, URZ, UP0, !UPT ;  /* 0x0000002fff277290 */ /* 0x000fe400087fe4ff */
[----:B------:R-:W-:Y:S02]  /*1740*/  USHF.L.U32 UR27, UR27, 0x6, URZ ;  /* 0x000000061b1b7899 */ /* 0x000fe400080006ff */
[----:B------:R-:W-:Y:S02]  /*1750*/  ULEA UR7, UR7, UR21, 0x8 ;  /* 0x0000001507077291 */ /* 0x000fe4000f8e40ff */
[----:B------:R-:W-:Y:S02]  /*1760*/  ULOP3.LUT UR19, UR19, UR23, URZ, 0xfc, !UPT ;  /* 0x0000001713137292 */ /* 0x000fe4000f8efcff */
[----:B------:R-:W-:Y:S01]  /*1770*/  UISETP.NE.AND UP2, UPT, UR23, URZ, UPT ;  /* 0x000000ff1700728c */ /* 0x000fe2000bf45270 */
[----:B------:R-:W-:Y:S01]  /*1780*/  UMOV UR20, URZ ;  /* 0x000000ff00147c82 */ /* 0x000fe20008000000 */
[----:B-1----:R-:W-:-:S09]  /*1790*/  UMOV UR18, URZ ;  /* 0x000000ff00127c82 */ /* 0x002fd20008000000 */
.L_x_32:
[----:B------:R-:W-:Y:S02]  /*17a0*/  USHF.L.U32 UR6, UR20, 0x7, URZ ;  /* 0x0000000714067899 */ /* 0x000fe400080006ff */
[----:B------:R-:W-:Y:S01]  /*17b0*/  ULEA UR5, UR35, UR34, 0x3 ;  /* 0x0000002223057291 */ /* 0x000fe2000f8e18ff */
[----:B---34-:R-:W-:Y:S11]  /*17c0*/  @P1 BRA `(.L_x_29) ;  /* 0x0000000000101947 */ /* 0x018ff60003800000 */
[----:B------:R-:W-:-:S06]  /*17d0*/  USHF.L.U32 UR4, UR36, 0x1f, URZ ;  /* 0x0000001f24047899 */ /* 0x000fcc00080006ff */
[----:B------:R-:W-:-:S04]  /*17e0*/  MOV R0, UR4 ;  /* 0x0000000400007c02 */ /* 0x000fc80008000f00 */
[----:B------:R-:W1:Y:S02]  /*17f0*/  SYNCS.PHASECHK.TRANS64.TRYWAIT P0, [UR5+0x40], R0 ;  /* 0x00004000ff0075a7 */ /* 0x000e640008001105 */
[----:B-1----:R-:W-:Y:S05]  /*1800*/  @!P0 BRA `(.L_x_30) ;  /* 0x00000040001c8947 */ /* 0x002fea0003800000 */
.L_x_29:
[----:B------:R-:W-:Y:S05]  /*1810*/  BRA.U UP2, `(.L_x_31) ;  /* 0x00000001020c7547 */ /* 0x000fea000b800000 */
[----:B------:R-:W-:-:S13]  /*1820*/  ELECT P0, URZ, PT ;  /* 0x0000000000ff782f */ /* 0x000fda0003800000 */
[----:B-1----:R-:W-:-:S04]  /*1830*/  @P0 MOV R0, 0xc800 ;  /* 0x0000c80000000802 */ /* 0x002fc80000000f00 */
[----:B------:R3:W-:Y:S03]  /*1840*/  @P0 SYNCS.ARRIVE.TRANS64 RZ, [UR5], R0 ;  /* 0x00000000ffff09a7 */ /* 0x0007e60008000005 */
.L_x_31:
[----:B------:R-:W-:Y:S01]  /*1850*/  ULEA UR4, UR35, UR34, 0xe ;  /* 0x0000002223047291 */ /* 0x000fe2000f8e70ff */
[----:B------:R-:W-:Y:S01]  /*1860*/  PLOP3.LUT P1, PT, PT, PT, PT, 0x80, 0x8 ;  /* 0x000000000008781c */ /* 0x000fe20003f2f070 */
[----:B------:R-:W-:Y:S02]  /*1870*/  ULEA UR24, UR35, UR34, 0xd ;  /* 0x0000002223187291 */ /* 0x000fe4000f8e68ff */
[----:B------:R-:W-:Y:S02]  /*1880*/  ULEA UR16, UR35, UR34, 0x9 ;  /* 0x0000002223107291 */ /* 0x000fe4000f8e48ff */
[----:B------:R-:W-:Y:S02]  /*1890*/  UIADD3 UR35, UPT, UPT, UR35, 0x1, URZ ;  /* 0x0000000123237890 */ /* 0x000fe4000fffe0ff */
[----:B------:R-:W-:Y:S02]  /*18a0*/  UISETP.GT.U32.AND UP0, UPT, UR20, 0x1e, UPT ;  /* 0x0000001e1400788c */ /* 0x000fe4000bf04070 */
[----:B------:R-:W-:-:S02]  /*18b0*/  UISETP.NE.AND UP1, UPT, UR35, 0x8, UPT ;  /* 0x000000082300788c */ /* 0x000fc4000bf25270 */
[----:B------:R-:W-:Y:S02]  /*18c0*/  ULEA UR8, UR15, UR16, 0x8 ;  /* 0x000000100f087291 */ /* 0x000fe4000f8e40ff */
[----:B------:R-:W-:Y:S01]  /*18d0*/  USEL UR9, URZ, 0x1, UP1 ;  /* 0x00000001ff097887 */ /* 0x000fe20008800000 */
[----:B------:R-:W-:Y:S01]  /*18e0*/  PLOP3.LUT P0, PT, PT, PT, UP0, 0x80, 0x8 ;  /* 0x000000000008781c */ /* 0x000fe20003f0f008 */
[----:B------:R-:W-:Y:S02]  /*18f0*/  ULOP3.LUT UR5, UR5, 0xfefffff8, URZ, 0xc0, !UPT ;  /* 0xfefffff805057892 */ /* 0x000fe4000f8ec0ff */
[----:B------:R-:W-:Y:S02]  /*1900*/  ULOP3.LUT UR36, UR36, UR9, URZ, 0x3c, !UPT ;  /* 0x0000000924247292 */ /* 0x000fe4000f8e3cff */
[----:B------:R-:W-:Y:S02]  /*1910*/  UIADD3 UR4, UPT, UPT, UR4, 0x4c00, URZ ;  /* 0x00004c0004047890 */ /* 0x000fe4000fffe0ff */
[----:B------:R-:W-:-:S02]  /*1920*/  USEL UR35, UR35, URZ, UP1 ;  /* 0x000000ff23237287 */ /* 0x000fc40008800000 */
[----:B------:R-:W-:Y:S02]  /*1930*/  UIADD3 UR24, UPT, UPT, UR24, 0x24c00, URZ ;  /* 0x00024c0018187890 */ /* 0x000fe4000fffe0ff */
[----:B------:R-:W-:Y:S02]  /*1940*/  UIADD3 UR16, UPT, UPT, UR16, 0x34c00, URZ ;  /* 0x00034c0010107890 */ /* 0x000fe4000fffe0ff */
[----:B------:R-:W-:Y:S01]  /*1950*/  UIADD3 UR8, UPT, UPT, UR8, 0x35c00, URZ ;  /* 0x00035c0008087890 */ /* 0x000fe2000fffe0ff */
[----:B------:R-:W-:Y:S01]  /*1960*/  UTMALDG.2D.2CTA [UR4], [UR44], desc[URZ] ;  /* 0x0000ff042c0075b4 */ /* 0x000fe20008209000 */
[----:B------:R-:W-:Y:S02]  /*1970*/  @!UP0 USHF.L.U32 UR32, UR36, 0x1f, URZ ;  /* 0x0000001f24208899 */ /* 0x000fe400080006ff */
[----:B------:R-:W-:Y:S01]  /*1980*/  @!UP0 ULEA UR33, UR35, UR34, 0x3 ;  /* 0x0000002223218291 */ /* 0x000fe2000f8e18ff */
[----:B------:R-:W-:Y:S01]  /*1990*/  UMOV UR26, UR6 ;  /* 0x00000006001a7c82 */ /* 0x000fe20008000000 */
[----:B------:R-:W-:Y:S01]  /*19a0*/  UMOV UR25, UR5 ;  /* 0x0000000500197c82 */ /* 0x000fe20008000000 */
[----:B------:R-:W-:Y:S01]  /*19b0*/  UMOV UR17, UR5 ;  /* 0x0000000500117c82 */ /* 0x000fe20008000000 */
[----:B-1-3--:R-:W-:Y:S01]  /*19c0*/  IMAD.U32 R0, RZ, RZ, UR32 ;  /* 0x00000020ff007e24 */ /* 0x00afe2000f8e00ff */
[----:B------:R-:W-:Y:S01]  /*19d0*/  UMOV UR29, 0x30000 ;  /* 0x00030000001d7882 */ /* 0x000fe20000000000 */
[----:B------:R-:W-:Y:S01]  /*19e0*/  UMOV UR12, UR20 ;  /* 0x00000014000c7c82 */ /* 0x000fe20008000000 */
[----:B------:R-:W-:Y:S01]  /*19f0*/  UMOV UR13, UR28 ;  /* 0x0000001c000d7c82 */ /* 0x000fe20008000000 */
[----:B------:R-:W-:Y:S01]  /*1a00*/  UMOV UR9, UR5 ;  /* 0x0000000500097c82 */ /* 0x000fe20008000000 */
[----:B------:R-:W-:Y:S01]  /*1a10*/  UTMALDG.3D.2CTA [UR24], [UR42], desc[URZ] ;  /* 0x0000ff182a0075b4 */ /* 0x000fe20008211000 */
[----:B------:R-:W-:-:S04]  /*1a20*/  UIADD3 UR32, UPT, UPT, UR20, 0x1, URZ ;  /* 0x0000000114207890 */ /* 0x000fc8000fffe0ff */
[----:B------:R-:W-:Y:S01]  /*1a30*/  UISETP.NE.AND UP0, UPT, UR32, 0x20, UPT ;  /* 0x000000202000788c */ /* 0x000fe2000bf05270 */
[----:B------:R1:W-:Y:S01]  /*1a40*/  UTMALDG.3D.2CTA [UR16], [UR40], desc[URZ] ;  /* 0x0000ff10280075b4 */ /* 0x0003e20008211000 */
[----:B------:R4:W-:Y:S01]  /*1a50*/  UTMALDG.4D.MULTICAST.2CTA [UR8], [UR38], UR29, desc[URZ] ;  /* 0x0000ff08260073b4 */ /* 0x0009e2000821981d */
[----:B------:R4:W3:Y:S01]  /*1a60*/  @!P0 SYNCS.PHASECHK.TRANS64.TRYWAIT P1, [UR33+0x40], R0 ;  /* 0x00004000ff0085a7 */ /* 0x0008e20008021121 */
[----:B-1----:R-:W-:-:S05]  /*1a70*/  UMOV UR20, UR32 ;  /* 0x0000002000147c82 */ /* 0x002fca0008000000 */
[----:B------:R-:W-:Y:S05]  /*1a80*/  BRA.U UP0, `(.L_x_32) ;  /* 0xfffffffd00447547 */ /* 0x000fea000b83ffff */
[----:B--2---:R-:W-:Y:S02]  /*1a90*/  LEA R3, R8, UR34, 0x3 ;  /* 0x0000002208037c11 */ /* 0x004fe4000f8e18ff */
[----:B------:R-:W-:-:S04]  /*1aa0*/  SHF.L.U32 R4, R2, 0x1f, RZ ;  /* 0x0000001f02047819 */ /* 0x000fc800000006ff */
[----:B------:R-:W1:Y:S02]  /*1ab0*/  SYNCS.PHASECHK.TRANS64.TRYWAIT P0, [R3+URZ+0xa0], R4 ;  /* 0x0000a004030075a7 */ /* 0x000e6400080011ff */
[----:B-1----:R-:W-:Y:S05]  /*1ac0*/  @!P0 BRA `(.L_x_33) ;  /* 0x0000003c008c8947 */ /* 0x002fea0003800000 */
.L_x_96:
[C---:B------:R-:W-:Y:S01]  /*1ad0*/  LEA R4, R8.reuse, UR34, 0x4 ;  /* 0x0000002208047c11 */ /* 0x040fe2000f8e20ff */
[----:B------:R-:W-:Y:S02]  /*1ae0*/  VIADD R8, R8, 0x1 ;  /* 0x0000000108087836 */ /* 0x000fe40000000000 */
[----:B----4-:R-:W-:-:S03]  /*1af0*/  IMAD.MOV.U32 R0, RZ, RZ, 0x1 ;  /* 0x00000001ff007424 */ /* 0x010fc600078e00ff */
[----:B-1----:R-:W1:Y:S01]  /*1b00*/  LDS.128 R4, [R4+0x36c10] ;  /* 0x036c100004047984 */ /* 0x002e620000000c00 */
[C---:B---3--:R-:W-:Y:S01]  /*1b10*/  ISETP.NE.AND P1, PT, R8.reuse, 0x2, PT ;  /* 0x000000020800780c */ /* 0x048fe20003f25270 */
[----:B------:R2:W-:Y:S06]  /*1b20*/  MEMBAR.ALL.CTA ;  /* 0x0000000000007992 */ /* 0x0005ec0000008000 */
[----:B--2---:R-:W2:Y:S01]  /*1b30*/  FENCE.VIEW.ASYNC.S ;  /* 0x00000000000073c6 */ /* 0x004ea20000000000 */
[----:B------:R-:W-:Y:S01]  /*1b40*/  SEL R8, R8, RZ, P1 ;  /* 0x000000ff08087207 */ /* 0x000fe20000800000 */
[----:B--2---:R2:W-:Y:S01]  /*1b50*/  SYNCS.ARRIVE.TRANS64.ART0 RZ, [R3+URZ+0xb0], R0 ;  /* 0x0000b00003ff79a7 */ /* 0x0045e200085000ff */
[----:B-1----:R-:W-:-:S02]  /*1b60*/  ISETP.NE.AND P0, PT, R7, 0x1, PT ;  /* 0x000000010700780c */ /* 0x002fc40003f05270 */
[----:B------:R-:W-:Y:S02]  /*1b70*/  R2UR UR5, R4 ;  /* 0x00000000040572ca */ /* 0x000fe400000e0000 */
[----:B------:R-:W-:Y:S02]  /*1b80*/  R2UR UR11, R5 ;  /* 0x00000000050b72ca */ /* 0x000fe400000e0000 */
[----:B------:R-:W-:Y:S02]  /*1b90*/  R2UR UR28, R6 ;  /* 0x00000000061c72ca */ /* 0x000fe400000e0000 */
[----:B--2---:R-:W-:-:S04]  /*1ba0*/  SEL R3, RZ, 0x1, P1 ;  /* 0x00000001ff037807 */ /* 0x004fc80000800000 */
[----:B------:R-:W-:Y:S01]  /*1bb0*/  LOP3.LUT R2, R2, R3, RZ, 0x3c, !PT ;  /* 0x0000000302027212 */ /* 0x000fe200078e3cff */
[----:B------:R-:W-:Y:S08]  /*1bc0*/  @!P0 BRA `(.L_x_34) ;  /* 0xfffffff800888947 */ /* 0x000ff0000383ffff */
.L_x_28:
[----:B------:R-:W-:Y:S02]  /*1bd0*/  UIADD3 UR4, UPT, UPT, UR35, 0x2, URZ ;  /* 0x0000000223047890 */ /* 0x000fe4000fffe0ff */
[----:B------:R-:W-:-:S04]  /*1be0*/  UISETP.NE.AND UP0, UPT, UR35, 0x7, UPT ;  /* 0x000000072300788c */ /* 0x000fc8000bf05270 */
[----:B------:R-:W-:-:S04]  /*1bf0*/  USEL UR4, UR4, 0x1, UP0 ;  /* 0x0000000104047887 */ /* 0x000fc80008000000 */
[----:B-1----:R-:W-:Y:S02]  /*1c00*/  UIADD3 UR6, UPT, UPT, UR4, 0x1, URZ ;  /* 0x0000000104067890 */ /* 0x002fe4000fffe0ff */
[----:B------:R-:W-:-:S04]  /*1c10*/  UISETP.NE.AND UP1, UPT, UR4, 0x8, UPT ;  /* 0x000000080400788c */ /* 0x000fc8000bf25270 */
[----:B------:R-:W-:Y:S02]  /*1c20*/  USEL UR6, UR6, 0x1, UP1 ;  /* 0x0000000106067887 */ /* 0x000fe40008800000 */
[----:B------:R-:W-:Y:S02]  /*1c30*/  UISETP.EQ.XOR UP1, UPT, UR35, 0x7, !UP1 ;  /* 0x000000072300788c */ /* 0x000fe4000cf22a70 */
[----:B------:R-:W-:Y:S02]  /*1c40*/  UIADD3 UR5, UPT, UPT, UR6, 0x1, URZ ;  /* 0x0000000106057890 */ /* 0x000fe4000fffe0ff */
[----:B------:R-:W-:Y:S02]  /*1c50*/  UISETP.NE.AND UP0, UPT, UR6, 0x8, UPT ;  /* 0x000000080600788c */ /* 0x000fe4000bf05270 */
[----:B------:R-:W-:Y:S02]  /*1c60*/  UISETP.EQ.XOR UP1, UPT, UR6, 0x8, UP1 ;  /* 0x000000080600788c */ /* 0x000fe40008f22a70 */
[----:B------:R-:W-:-:S04]  /*1c70*/  USEL UR5, UR5, 0x1, UP0 ;  /* 0x0000000105057887 */ /* 0x000fc80008000000 */
        /* <DEDUP_REMOVED lines=12> */
[----:B------:R-:W-:Y:S02]  /*1d40*/  UISETP.EQ.XOR UP1, UPT, UR5, 0x8, UP1 ;  /* 0x000000080500788c */ /* 0x000fe40008f22a70 */
[----:B------:R-:W-:Y:S02]  /*1d50*/  UISETP.NE.AND UP0, UPT, UR5, 0x8, UPT ;  /* 0x000000080500788c */ /* 0x000fe4000bf05270 */
[----:B------:R-:W-:Y:S02]  /*1d60*/  USEL UR4, URZ, 0x1, !UP1 ;  /* 0x00000001ff047887 */ /* 0x000fe4000c800000 */
[----:B------:R-:W-:Y:S02]  /*1d70*/  USEL UR5, UR5, URZ, UP0 ;  /* 0x000000ff05057287 */ /* 0x000fe40008000000 */
[----:B------:R-:W-:Y:S02]  /*1d80*/  ULOP3.LUT UR4, UR36, UR4, URZ, 0x3c, !UPT ;  /* 0x0000000424047292 */ /* 0x000fe4000f8e3cff */
[----:B------:R-:W-:-:S02]  /*1d90*/  ULEA UR5, UR5, UR34, 0x3 ;  /* 0x0000002205057291 */ /* 0x000fc4000f8e18ff */
[----:B------:R-:W-:Y:S02]  /*1da0*/  USHF.L.U32 UR4, UR4, 0x1f, URZ ;  /* 0x0000001f04047899 */ /* 0x000fe400080006ff */
[----:B------:R-:W-:-:S04]  /*1db0*/  UISETP.NE.AND UP0, UPT, UR23, URZ, UPT ;  /* 0x000000ff1700728c */ /* 0x000fc8000bf05270 */
[----:B------:R-:W-:-:S04]  /*1dc0*/  MOV R0, UR4 ;  /* 0x0000000400007c02 */ /* 0x000fc80008000f00 */
[----:B------:R-:W1:Y:S02]  /*1dd0*/  SYNCS.PHASECHK.TRANS64.TRYWAIT P0, [UR5+0x40], R0 ;  /* 0x00004000ff0075a7 */ /* 0x000e640008001105 */
[----:B-1----:R-:W-:Y:S05]  /*1de0*/  @!P0 BRA `(.L_x_35) ;  /* 0x0000003800dc8947 */ /* 0x002fea0003800000 */
.L_x_98:
[----:B------:R-:W-:Y:S05]  /*1df0*/  BRA.U UP0, `(.L_x_26) ;  /* 0x00000001000c7547 */ /* 0x000fea000b800000 */
[----:B------:R-:W-:-:S13]  /*1e00*/  ELECT P0, URZ, PT ;  /* 0x0000000000ff782f */ /* 0x000fda0003800000 */
[----:B-1----:R-:W-:-:S04]  /*1e10*/  @P0 MOV R0, 0xc800 ;  /* 0x0000c80000000802 */ /* 0x002fc80000000f00 */
[----:B------:R3:W-:Y:S03]  /*1e20*/  @P0 SYNCS.ARRIVE.TRANS64 RZ, [UR5], R0 ;  /* 0x00000000ffff09a7 */ /* 0x0007e60008000005 */
.L_x_26:
[----:B------:R-:W-:-:S13]  /*1e30*/  ISETP.NE.AND P0, PT, R124, 0x4, PT ;  /* 0x000000047c00780c */ /* 0x000fda0003f05270 */
[----:B------:R-:W-:Y:S05]  /*1e40*/  @P0 BRA `(.L_x_36) ;  /* 0x0000000c00440947 */ /* 0x000fea0003800000 */
[----:B------:R-:W4:Y:S01]  /*1e50*/  S2UR UR12, SR_CgaCtaId ;  /* 0x00000000000c79c3 */ /* 0x000f220000008800 */
[----:B------:R-:W-:Y:S01]  /*1e60*/  NOP ;  /* 0x0000000000007918 */ /* 0x000fe20000000000 */
[----:B------:R-:W-:Y:S02]  /*1e70*/  UMOV UR4, 0x400 ;  /* 0x0000040000047882 */ /* 0x000fe40000000000 */
[----:B----4-:R-:W-:-:S04]  /*1e80*/  ULEA UR12, UR12, UR4, 0x18 ;  /* 0x000000040c0c7291 */ /* 0x010fc8000f8ec0ff */
[----:B------:R-:W-:Y:S06]  /*1e90*/  BAR.SYNC.DEFER_BLOCKING 0x3, 0xa0 ;  /* 0x00c2800000007b1d */ /* 0x000fec0000010000 */
[----:B-1-3--:R-:W1:Y:S01]  /*1ea0*/  LDS R0, [UR12+0xc8] ;  /* 0x0000c80cff007984 */ /* 0x00ae620008000800 */
[----:B------:R-:W3:Y:S02]  /*1eb0*/  SYNCS.PHASECHK.TRANS64.TRYWAIT P0, [UR12+0xa0], RZ ;  /* 0x0000a0ffff0075a7 */ /* 0x000ee4000800110c */
[----:B-1-3--:R-:W-:Y:S05]  /*1ec0*/  @!P0 BRA `(.L_x_37) ;  /* 0x0000003800c48947 */ /* 0x00afea0003800000 */
.L_x_100:
[----:B--2---:R-:W2:Y:S01]  /*1ed0*/  LDS R3, [UR12+0x36c1c] ;  /* 0x036c1c0cff037984 */ /* 0x004ea20008000800 */
[----:B-1----:R-:W-:Y:S01]  /*1ee0*/  IMAD.MOV.U32 R2, RZ, RZ, 0x1 ;  /* 0x00000001ff027424 */ /* 0x002fe200078e00ff */
[----:B------:R-:W-:Y:S01]  /*1ef0*/  R2UR UR35, R0 ;  /* 0x00000000002372ca */ /* 0x000fe200000e0000 */
[----:B------:R-:W-:Y:S01]  /*1f00*/  UMOV UR33, 0x1 ;  /* 0x0000000100217882 */ /* 0x000fe20000000000 */
[----:B------:R1:W-:Y:S06]  /*1f10*/  MEMBAR.ALL.CTA ;  /* 0x0000000000007992 */ /* 0x0003ec0000008000 */
[----:B-1----:R-:W1:Y:S01]  /*1f20*/  FENCE.VIEW.ASYNC.S ;  /* 0x00000000000073c6 */ /* 0x002e620000000000 */
[----:B------:R-:W-:Y:S01]  /*1f30*/  UMOV UR34, 0x1 ;  /* 0x0000000100227882 */ /* 0x000fe20000000000 */
[----:B------:R-:W-:Y:S01]  /*1f40*/  IMAD.MOV.U32 R0, RZ, RZ, 0x1 ;  /* 0x00000001ff007424 */ /* 0x000fe200078e00ff */
[----:B-1----:R1:W-:Y:S01]  /*1f50*/  SYNCS.ARRIVE.TRANS64.ART0 RZ, [UR12+0xb0], R2 ;  /* 0x0000b002ffff79a7 */ /* 0x0023e2000850000c */
[----:B--2---:R-:W-:-:S13]  /*1f60*/  ISETP.NE.AND P0, PT, R3, 0x1, PT ;  /* 0x000000010300780c */ /* 0x004fda0003f05270 */
[----:B-1----:R-:W-:Y:S05]  /*1f70*/  @P0 BRA `(.L_x_38) ;  /* 0x0000000800b00947 */ /* 0x002fea0003800000 */
[----:B------:R-:W-:Y:S01]  /*1f80*/  UIADD3 UR10, UPT, UPT, UR35, 0x100, URZ ;  /* 0x00000100230a7890 */ /* 0x000fe2000fffe0ff */
[----:B------:R-:W-:Y:S01]  /*1f90*/  HFMA2 R5, -RZ, RZ, 0, 5.9604644775390625e-08 ;  /* 0x00000001ff057431 */ /* 0x000fe200000001ff */
[----:B------:R-:W-:Y:S01]  /*1fa0*/  UIADD3 UR8, UPT, UPT, UR35, 0x40000100, URZ ;  /* 0x4000010023087890 */ /* 0x000fe2000fffe0ff */
[----:B------:R-:W-:Y:S01]  /*1fb0*/  MOV R4, RZ ;  /* 0x000000ff00047202 */ /* 0x000fe20000000f00 */
[----:B------:R-:W-:Y:S02]  /*1fc0*/  UIADD3 UR6, UPT, UPT, UR35, -0x7fffff00, URZ ;  /* 0x8000010023067890 */ /* 0x000fe4000fffe0ff */
[----:B------:R-:W-:Y:S02]  /*1fd0*/  UIADD3 UR4, UPT, UPT, UR35, -0x3fffff00, URZ ;  /* 0xc000010023047890 */ /* 0x000fe4000fffe0ff */
[----:B------:R-:W-:Y:S02]  /*1fe0*/  UIADD3 UR11, UPT, UPT, UR35, 0x110, URZ ;  /* 0x00000110230b7890 */ /* 0x000fe4000fffe0ff */
[----:B------:R-:W-:Y:S01]  /*1ff0*/  USHF.R.U32.HI UR32, URZ, 0x1, UR10 ;  /* 0x00000001ff207899 */ /* 0x000fe2000801160a */
[----:B------:R-:W-:Y:S01]  /*2000*/  UMOV UR36, 0x10a02000 ;  /* 0x10a0200000247882 */ /* 0x000fe20000000000 */
[----:B------:R-:W-:-:S02]  /*2010*/  UIADD3 UR9, UPT, UPT, UR35, 0x40000110, URZ ;  /* 0x4000011023097890 */ /* 0x000fc4000fffe0ff */
[----:B------:R-:W-:Y:S02]  /*2020*/  UIADD3 UR7, UPT, UPT, UR35, -0x7ffffef0, URZ ;  /* 0x8000011023077890 */ /* 0x000fe4000fffe0ff */
[----:B------:R-:W-:Y:S02]  /*2030*/  UIADD3 UR5, UPT, UPT, UR35, -0x3ffffef0, URZ ;  /* 0xc000011023057890 */ /* 0x000fe4000fffe0ff */
[----:B------:R-:W-:Y:S02]  /*2040*/  USHF.R.U32.HI UR28, URZ, 0x1, UR8 ;  /* 0x00000001ff1c7899 */ /* 0x000fe40008011608 */
[----:B------:R-:W-:Y:S02]  /*2050*/  USHF.R.U32.HI UR25, URZ, 0x1, UR6 ;  /* 0x00000001ff197899 */ /* 0x000fe40008011606 */
[----:B------:R-:W-:Y:S02]  /*2060*/  USHF.R.U32.HI UR16, URZ, 0x1, UR4 ;  /* 0x00000001ff107899 */ /* 0x000fe40008011604 */
[----:B------:R-:W-:-:S02]  /*2070*/  UIADD3 UR18, UPT, UPT, UR12, 0x35c00, URZ ;  /* 0x00035c000c127890 */ /* 0x000fc4000fffe0ff */
[----:B------:R-:W-:Y:S02]  /*2080*/  UIADD3 UR19, UPT, UPT, UR12, 0x34c00, URZ ;  /* 0x00034c000c137890 */ /* 0x000fe4000fffe0ff */
[----:B------:R-:W-:Y:S02]  /*2090*/  UIADD3 UR20, UPT, UPT, UR12, 0x4c00, URZ ;  /* 0x00004c000c147890 */ /* 0x000fe4000fffe0ff */
[----:B------:R-:W-:Y:S02]  /*20a0*/  UIADD3 UR24, UPT, UPT, UR12, 0x24c00, URZ ;  /* 0x00024c000c187890 */ /* 0x000fe4000fffe0ff */
[----:B------:R-:W-:Y:S02]  /*20b0*/  ULOP3.LUT UR37, UR15, 0x1, URZ, 0x3c, !UPT ;  /* 0x000000010f257892 */ /* 0x000fe4000f8e3cff */
[----:B------:R-:W-:Y:S02]  /*20c0*/  USEL UR34, URZ, 0x4000, UP6 ;  /* 0x00004000ff227887 */ /* 0x000fe4000b000000 */
[----:B------:R-:W-:-:S02]  /*20d0*/  USHF.R.U32.HI UR29, URZ, 0x1a, UR11 ;  /* 0x0000001aff1d7899 */ /* 0x000fc4000801160b */
[----:B------:R-:W-:Y:S02]  /*20e0*/  USEL UR36, UR36, 0x10a00000, !UP5 ;  /* 0x10a0000024247887 */ /* 0x000fe4000e800000 */
[----:B------:R-:W-:Y:S02]  /*20f0*/  ULOP3.LUT UR32, UR32, 0x60000000, URZ, 0xc0, !UPT ;  /* 0x6000000020207892 */ /* 0x000fe4000f8ec0ff */
[----:B------:R-:W-:Y:S02]  /*2100*/  USHF.R.U32.HI UR27, URZ, 0x1a, UR9 ;  /* 0x0000001aff1b7899 */ /* 0x000fe40008011609 */
[----:B------:R-:W-:Y:S02]  /*2110*/  USHF.R.U32.HI UR17, URZ, 0x1a, UR7 ;  /* 0x0000001aff117899 */ /* 0x000fe40008011607 */
[----:B------:R-:W-:Y:S02]  /*2120*/  USHF.R.U32.HI UR13, URZ, 0x1a, UR5 ;  /* 0x0000001aff0d7899 */ /* 0x000fe40008011605 */
[----:B------:R-:W-:-:S02]  /*2130*/  ULOP3.LUT UR28, UR28, 0x60000000, URZ, 0xc0, !UPT ;  /* 0x600000001c1c7892 */ /* 0x000fc4000f8ec0ff */
[----:B------:R-:W-:Y:S02]  /*2140*/  ULOP3.LUT UR25, UR25, 0x60000000, URZ, 0xc0, !UPT ;  /* 0x6000000019197892 */ /* 0x000fe4000f8ec0ff */
[----:B------:R-:W-:Y:S02]  /*2150*/  ULOP3.LUT UR16, UR16, 0x60000000, URZ, 0xc0, !UPT ;  /* 0x6000000010107892 */ /* 0x000fe4000f8ec0ff */
[----:B------:R-:W-:Y:S02]  /*2160*/  USHF.L.U32 UR26, UR33, UR15, URZ ;  /* 0x0000000f211a7299 */ /* 0x000fe400080006ff */
[----:B------:R-:W-:Y:S02]  /*2170*/  USHF.R.U32.HI UR18, URZ, 0x4, UR18 ;  /* 0x00000004ff127899 */ /* 0x000fe40008011612 */
[----:B------:R-:W-:Y:S02]  /*2180*/  USHF.R.U32.HI UR19, URZ, 0x4, UR19 ;  /* 0x00000004ff137899 */ /* 0x000fe40008011613 */
[----:B------:R-:W-:-:S02]  /*2190*/  USHF.R.U32.HI UR20, URZ, 0x4, UR20 ;  /* 0x00000004ff147899 */ /* 0x000fc40008011614 */
[----:B------:R-:W-:Y:S02]  /*21a0*/  USHF.R.U32.HI UR24, URZ, 0x4, UR24 ;  /* 0x00000004ff187899 */ /* 0x000fe40008011618 */
[----:B------:R-:W-:Y:S02]  /*21b0*/  USHF.L.U32 UR33, UR33, UR37, URZ ;  /* 0x0000002521217299 */ /* 0x000fe400080006ff */
[----:B------:R-:W-:Y:S02]  /*21c0*/  UIADD3 UR36, UPT, UPT, UR34, UR36, URZ ;  /* 0x0000002422247290 */ /* 0x000fe4000fffe0ff */
[----:B------:R-:W-:Y:S02]  /*21d0*/  ULOP3.LUT UR29, UR32, 0x30, UR29, 0xf8, !UPT ;  /* 0x00000030201d7892 */ /* 0x000fe4000f8ef81d */
[----:B------:R-:W-:Y:S02]  /*21e0*/  ULOP3.LUT UR27, UR28, 0x30, UR27, 0xf8, !UPT ;  /* 0x000000301c1b7892 */ /* 0x000fe4000f8ef81b */
[----:B------:R-:W-:-:S02]  /*21f0*/  ULOP3.LUT UR17, UR25, 0x30, UR17, 0xf8, !UPT ;  /* 0x0000003019117892 */ /* 0x000fc4000f8ef811 */
[----:B------:R-:W-:Y:S02]  /*2200*/  ULOP3.LUT UR13, UR16, 0x30, UR13, 0xf8, !UPT ;  /* 0x00000030100d7892 */ /* 0x000fe4000f8ef80d */
[----:B------:R-:W-:Y:S02]  /*2210*/  ULOP3.LUT UR18, UR18, 0x3fc0, URZ, 0xc0, !UPT ;  /* 0x00003fc012127892 */ /* 0x000fe4000f8ec0ff */
[----:B------:R-:W-:Y:S02]  /*2220*/  ULOP3.LUT UR19, UR19, 0x3fc0, URZ, 0xc0, !UPT ;  /* 0x00003fc013137892 */ /* 0x000fe4000f8ec0ff */
[----:B------:R-:W-:Y:S02]  /*2230*/  ULOP3.LUT UR20, UR20, 0x3fc0, URZ, 0xc0, !UPT ;  /* 0x00003fc014147892 */ /* 0x000fe4000f8ec0ff */
[----:B------:R-:W-:Y:S02]  /*2240*/  ULOP3.LUT UR24, UR24, 0x3fc0, URZ, 0xc0, !UPT ;  /* 0x00003fc018187892 */ /* 0x000fe4000f8ec0ff */
[----:B------:R-:W-:-:S02]  /*2250*/  ULOP3.LUT UR26, UR33, 0xffff, UR26, 0xc8, !UPT ;  /* 0x0000ffff211a7892 */ /* 0x000fc4000f8ec81a */
[----:B------:R-:W-:Y:S02]  /*2260*/  ULOP3.LUT UR43, UR29, UR36, URZ, 0xfc, !UPT ;  /* 0x000000241d2b7292 */ /* 0x000fe4000f8efcff */
[----:B------:R-:W-:Y:S02]  /*2270*/  ULOP3.LUT UR41, UR27, UR36, URZ, 0xfc, !UPT ;  /* 0x000000241b297292 */ /* 0x000fe4000f8efcff */
[----:B------:R-:W-:Y:S02]  /*2280*/  ULOP3.LUT UR39, UR17, UR36, URZ, 0xfc, !UPT ;  /* 0x0000002411277292 */ /* 0x000fe4000f8efcff */
[----:B------:R-:W-:Y:S02]  /*2290*/  ULOP3.LUT UR37, UR13, UR36, URZ, 0xfc, !UPT ;  /* 0x000000240d257292 */ /* 0x000fe4000f8efcff */
[----:B------:R-:W-:Y:S02]  /*22a0*/  UISETP.NE.AND UP0, UPT, UR23, URZ, UPT ;  /* 0x000000ff1700728c */ /* 0x000fe4000bf05270 */
[----:B------:R-:W-:-:S02]  /*22b0*/  ULOP3.LUT UR18, UR18, 0x10000, URZ, 0xfc, !UPT ;  /* 0x0001000012127892 */ /* 0x000fc4000f8efcff */
[----:B------:R-:W-:Y:S02]  /*22c0*/  ULOP3.LUT UR19, UR19, 0x10000, URZ, 0xfc, !UPT ;  /* 0x0001000013137892 */ /* 0x000fe4000f8efcff */
[----:B------:R-:W-:Y:S02]  /*22d0*/  ULOP3.LUT UR20, UR20, 0x10000, URZ, 0xfc, !UPT ;  /* 0x0001000014147892 */ /* 0x000fe4000f8efcff */
[----:B------:R-:W-:Y:S02]  /*22e0*/  ULOP3.LUT UR24, UR24, 0x10000, URZ, 0xfc, !UPT ;  /* 0x0001000018187892 */ /* 0x000fe4000f8efcff */
[----:B------:R-:W-:Y:S01]  /*22f0*/  UISETP.NE.AND UP1, UPT, UR23, URZ, UPT ;  /* 0x000000ff1700728c */ /* 0x000fe2000bf25270 */
[----:B------:R-:W-:Y:S01]  /*2300*/  UMOV UR34, 0x1 ;  /* 0x0000000100227882 */ /* 0x000fe20000000000 */
[----:B------:R-:W-:Y:S01]  /*2310*/  UMOV UR33, URZ ;  /* 0x000000ff00217c82 */ /* 0x000fe20008000000 */
[----:B------:R-:W-:Y:S01]  /*2320*/  UMOV UR32, URZ ;  /* 0x000000ff00207c82 */ /* 0x000fe20008000000 */
[----:B------:R-:W-:Y:S01]  /*2330*/  UMOV UR29, URZ ;  /* 0x000000ff001d7c82 */ /* 0x000fe20008000000 */
[----:B------:R-:W-:Y:S01]  /*2340*/  UMOV UR42, URZ ;  /* 0x000000ff002a7c82 */ /* 0x000fe20008000000 */
[----:B------:R-:W-:Y:S01]  /*2350*/  UMOV UR40, URZ ;  /* 0x000000ff00287c82 */ /* 0x000fe20008000000 */
[----:B------:R-:W-:Y:S01]  /*2360*/  UMOV UR38, URZ ;  /* 0x000000ff00267c82 */ /* 0x000fe20008000000 */
[----:B------:R-:W-:-:S05]  /*2370*/  UMOV UR36, URZ ;  /* 0x000000ff00247c82 */ /* 0x000fca0008000000 */
.L_x_47:
[----:B------:R-:W-:Y:S01]  /*2380*/  PLOP3.LUT P0, PT, PT, PT, UP0, 0x80, 0x8 ;  /* 0x000000000008781c */ /* 0x000fe20003f0f008 */
[----:B------:R-:W-:Y:S01]  /*2390*/  @!UP0 USHF.L.U32 UR16, UR32, 0x1f, URZ ;  /* 0x0000001f20108899 */ /* 0x000fe200080006ff */
[----:B----4-:R-:W-:Y:S01]  /*23a0*/  PLOP3.LUT P3, PT, PT, PT, PT, 0x80, 0x8 ;  /* 0x000000000008781c */ /* 0x010fe20003f6f070 */
[----:B------:R-:W-:Y:S01]  /*23b0*/  @!UP0 ULEA UR25, UR29, UR12, 0x3 ;  /* 0x0000000c1d198291 */ /* 0x000fe2000f8e18ff */
[----:B------:R-:W-:Y:S01]  /*23c0*/  PLOP3.LUT P2, PT, PT, PT, PT, 0x8, 0x80 ;  /* 0x000000000080781c */ /* 0x000fe20003f4e170 */
[----:B-1----:R-:W-:Y:S02]  /*23d0*/  @!UP0 USHF.L.U32 UR13, UR34, 0x1f, URZ ;  /* 0x0000001f220d8899 */ /* 0x002fe400080006ff */
[----:B------:R-:W-:Y:S01]  /*23e0*/  ULEA UR17, UR33, UR12, 0x3 ;  /* 0x0000000c21117291 */ /* 0x000fe2000f8e18ff */
[----:B--2---:R-:W-:Y:S01]  /*23f0*/  IMAD.U32 R2, RZ, RZ, UR16 ;  /* 0x00000010ff027e24 */ /* 0x004fe2000f8e00ff */
[----:B------:R-:W-:Y:S02]  /*2400*/  ULEA UR16, UR33, UR35, 0x7 ;  /* 0x0000002321107291 */ /* 0x000fe4000f8e38ff */
[----:B------:R-:W-:Y:S01]  /*2410*/  IMAD.U32 R0, RZ, RZ, UR13 ;  /* 0x0000000dff007e24 */ /* 0x000fe2000f8e00ff */
[----:B------:R-:W-:-:S02]  /*2420*/  UPLOP3.LUT UP4, UPT, UPT, UPT, UPT, 0x40, 0x4 ;  /* 0x000000000004789c */ /* 0x000fc40003f8e870 */
[----:B------:R1:W2:Y:S02]  /*2430*/  @!P0 SYNCS.PHASECHK.TRANS64.TRYWAIT P3, [UR25], R2 ;  /* 0x00000002ff0085a7 */ /* 0x0002a40008061119 */
[----:B------:R-:W3:Y:S02]  /*2440*/  @!P0 SYNCS.PHASECHK.TRANS64.TRYWAIT P1, [UR17+0x90], R0 ;  /* 0x00009000ff0085a7 */ /* 0x000ee40008021111 */
[----:B---3--:R-:W-:-:S13]  /*2450*/  @!P0 PLOP3.LUT P2, PT, P1, PT, PT, 0x8, 0x80 ;  /* 0x000000000080881c */ /* 0x008fda0000f4e170 */
[----:B-12---:R-:W-:Y:S05]  /*2460*/  @!P2 BRA `(.L_x_39) ;  /* 0x000000000010a947 */ /* 0x006fea0003800000 */
[----:B------:R-:W-:-:S06]  /*2470*/  USHF.L.U32 UR13, UR34, 0x1f, URZ ;  /* 0x0000001f220d7899 */ /* 0x000fcc00080006ff */
[----:B------:R-:W-:-:S04]  /*2480*/  MOV R0, UR13 ;  /* 0x0000000d00007c02 */ /* 0x000fc80008000f00 */
[----:B------:R-:W1:Y:S02]  /*2490*/  SYNCS.PHASECHK.TRANS64.TRYWAIT P0, [UR17+0x90], R0 ;  /* 0x00009000ff0075a7 */ /* 0x000e640008001111 */
[----:B-1----:R-:W-:Y:S05]  /*24a0*/  @!P0 BRA `(.L_x_40) ;  /* 0x0000003400648947 */ /* 0x002fea0003800000 */
.L_x_39:
[----:B------:R-:W-:Y:S01]  /*24b0*/  UMOV UR28, URZ ;  /* 0x000000ff001c7c82 */ /* 0x000fe20008000000 */
.L_x_44:
[----:B--234-:R-:W-:Y:S05]  /*24c0*/  BRA.U UP0, `(.L_x_41) ;  /* 0x0000000100947547 */ /* 0x01cfea000b800000 */
[----:B------:R-:W-:Y:S02]  /*24d0*/  USHF.L.U32 UR25, UR29, 0x5, URZ ;  /* 0x000000051d197899 */ /* 0x000fe400080006ff */
[----:B------:R-:W-:Y:S02]  /*24e0*/  ULEA UR46, UR29, UR24, 0x9 ;  /* 0x000000181d2e7291 */ /* 0x000fe4000f8e48ff */
[----:B------:R-:W-:Y:S02]  /*24f0*/  ULEA UR44, UR29, UR20, 0xa ;  /* 0x000000141d2c7291 */ /* 0x000fe4000f8e50ff */
[----:B------:R-:W-:Y:S02]  /*2500*/  ULEA UR13, UR29, UR12, 0x3 ;  /* 0x0000000c1d0d7291 */ /* 0x000fe4000f8e18ff */
[----:B------:R-:W-:Y:S02]  /*2510*/  UIADD3 UR48, UPT, UPT, UR25, UR19, URZ ;  /* 0x0000001319307290 */ /* 0x000fe4000fffe0ff */
[----:B------:R-:W-:Y:S02]  /*2520*/  UIADD3 UR62, UPT, UPT, UR25, UR18, URZ ;  /* 0x00000012193e7290 */ /* 0x000fe4000fffe0ff */
[----:B------:R-:W-:Y:S02]  /*2530*/  UIADD3 UR60, UPT, UPT, UR46, 0x2, URZ ;  /* 0x000000022e3c7890 */ /* 0x000fe4000fffe0ff */
[----:B------:R-:W-:Y:S02]  /*2540*/  UIADD3 UR58, UPT, UPT, UR44, 0x2, URZ ;  /* 0x000000022c3a7890 */ /* 0x000fe4000fffe0ff */
[----:B------:R-:W-:Y:S02]  /*2550*/  UIADD3 UR56, UPT, UPT, UR46, 0x4, URZ ;  /* 0x000000042e387890 */ /* 0x000fe4000fffe0ff */
[----:B------:R-:W-:Y:S02]  /*2560*/  UIADD3 UR54, UPT, UPT, UR44, 0x4, URZ ;  /* 0x000000042c367890 */ /* 0x000fe4000fffe0ff */
[----:B------:R-:W-:Y:S02]  /*2570*/  UIADD3 UR52, UPT, UPT, UR46, 0x6, URZ ;  /* 0x000000062e347890 */ /* 0x000fe4000fffe0ff */
[----:B------:R-:W-:Y:S02]  /*2580*/  UIADD3 UR50, UPT, UPT, UR44, 0x6, URZ ;  /* 0x000000062c327890 */ /* 0x000fe4000fffe0ff */
[----:B------:R-:W-:Y:S01]  /*2590*/  UIADD3 UR27, UPT, UPT, UR13, 0x40, URZ ;  /* 0x000000400d1b7890 */ /* 0x000fe2000fffe0ff */
[----:B------:R-:W-:Y:S01]  /*25a0*/  UMOV UR47, 0x40004040 ;  /* 0x40004040002f7882 */ /* 0x000fe20000000000 */
        /* <DEDUP_REMOVED lines=9> */
[----:B------:R-:W-:Y:S05]  /*2640*/  @P3 BRA `(.L_x_42) ;  /* 0x0000000000103947 */ /* 0x000fea0003800000 */
[----:B------:R-:W-:Y:S06]  /*2650*/  USHF.L.U32 UR25, UR32, 0x1f, URZ ;  /* 0x0000001f20197899 */ /* 0x000fec00080006ff */
[----:B-1----:R-:W-:Y:S04]  /*2660*/  MOV R0, UR25 ;  /* 0x0000001900007c02 */ /* 0x002fe80008000f00 */
[----:B------:R-:W1:Y:S02]  /*2670*/  SYNCS.PHASECHK.TRANS64.TRYWAIT P0, [UR13], R0 ;  /* 0x00000000ff0075a7 */ /* 0x000e64000800110d */
[----:B-1----:R-:W-:Y:S05]  /*2680*/  @!P0 BRA `(.L_x_43) ;  /* 0x00000034000c8947 */ /* 0x002fea0003800000 */
.L_x_42:
[----:B------:R2:W-:Y:S01]  /*2690*/  UTCCP.T.S.2CTA.4x32dp128bit tmem[UR35+0x100], gdesc[UR48] ;  /* 0x00010030230079e7 */ /* 0x0005e20009300000 */
[----:B------:R2:W-:Y:S01]  /*26a0*/  UTCCP.T.S.2CTA.4x32dp128bit tmem[UR35+0x110], gdesc[UR62] ;  /* 0x0001103e230079e7 */ /* 0x0005e20009300000 */
[----:B------:R2:W-:Y:S01]  /*26b0*/  UTCQMMA.2CTA gdesc[UR44], gdesc[UR46], tmem[UR16], tmem[UR42], idesc[UR43], tmem[UR10], UP4 ;  /* 0x000a2a2e2c007dea */ /* 0x0005e2000a200310 */
[----:B------:R2:W-:Y:S01]  /*26c0*/  UTCQMMA.2CTA gdesc[UR58], gdesc[UR60], tmem[UR16], tmem[UR40], idesc[UR41], tmem[UR8], UPT ;  /* 0x0008283c3a007dea */ /* 0x0005e2000ba00310 */
[----:B------:R2:W-:Y:S01]  /*26d0*/  UTCQMMA.2CTA gdesc[UR54], gdesc[UR56], tmem[UR16], tmem[UR38], idesc[UR39], tmem[UR6], UPT ;  /* 0x0006263836007dea */ /* 0x0005e2000ba00310 */
[----:B------:R-:W-:Y:S01]  /*26e0*/  UPLOP3.LUT UP4, UPT, UPT, UPT, UPT, 0x80, 0x8 ;  /* 0x000000000008789c */ /* 0x000fe20003f8f070 */
[----:B------:R2:W-:Y:S01]  /*26f0*/  UTCQMMA.2CTA gdesc[UR50], gdesc[UR52], tmem[UR16], tmem[UR36], idesc[UR37], tmem[UR4], UPT ;  /* 0x0004243432007dea */ /* 0x0005e2000ba00310 */
[----:B------:R2:W-:Y:S01]  /*2700*/  UTCBAR.2CTA.MULTICAST [UR27], URZ, UR26 ;  /* 0x000000ff1b0073e9 */ /* 0x0005e2000820081a */
[----:B------:R-:W-:Y:S02]  /*2710*/  NOP ;  /* 0x0000000000007918 */ /* 0x000fe40000000000 */
.L_x_41:
[----:B------:R-:W-:Y:S01]  /*2720*/  UIADD3 UR29, UPT, UPT, UR29, 0x1, URZ ;  /* 0x000000011d1d7890 */ /* 0x000fe2000fffe0ff */
[----:B------:R-:W-:Y:S01]  /*2730*/  PLOP3.LUT P3, PT, PT, PT, PT, 0x80, 0x8 ;  /* 0x000000000008781c */ /* 0x000fe20003f6f070 */
[----:B------:R-:W-:Y:S02]  /*2740*/  UISETP.GT.U32.AND UP3, UPT, UR28, 0x1e, UPT ;  /* 0x0000001e1c00788c */ /* 0x000fe4000bf64070 */
[----:B------:R-:W-:Y:S02]  /*2750*/  UISETP.NE.AND UP2, UPT, UR29, 0x8, UPT ;  /* 0x000000081d00788c */ /* 0x000fe4000bf45270 */
[----:B------:R-:W-:Y:S02]  /*2760*/  UISETP.NE.OR UP3, UPT, UR23, URZ, UP3 ;  /* 0x000000ff1700728c */ /* 0x000fe40009f65670 */
[----:B------:R-:W-:Y:S02]  /*2770*/  USEL UR13, URZ, 0x1, UP2 ;  /* 0x00000001ff0d7887 */ /* 0x000fe40009000000 */
[----:B------:R-:W-:Y:S02]  /*2780*/  USEL UR29, UR29, URZ, UP2 ;  /* 0x000000ff1d1d7287 */ /* 0x000fe40009000000 */
[----:B------:R-:W-:Y:S01]  /*2790*/  ULOP3.LUT UR32, UR32, UR13, URZ, 0x3c, !UPT ;  /* 0x0000000d20207292 */ /* 0x000fe2000f8e3cff */
[----:B------:R-:W-:Y:S01]  /*27a0*/  PLOP3.LUT P0, PT, PT, PT, UP3, 0x80, 0x8 ;  /* 0x000000000008781c */ /* 0x000fe20003f0f038 */
[----:B------:R-:W-:Y:S03]  /*27b0*/  UIADD3 UR28, UPT, UPT, UR28, 0x1, URZ ;  /* 0x000000011c1c7890 */ /* 0x000fe6000fffe0ff */
[----:B------:R-:W-:Y:S02]  /*27c0*/  @!UP3 USHF.L.U32 UR13, UR32, 0x1f, URZ ;  /* 0x0000001f200db899 */ /* 0x000fe400080006ff */
[----:B------:R-:W-:Y:S02]  /*27d0*/  @!UP3 ULEA UR25, UR29, UR12, 0x3 ;  /* 0x0000000c1d19b291 */ /* 0x000fe4000f8e18ff */
[----:B------:R-:W-:Y:S02]  /*27e0*/  UISETP.NE.AND UP2, UPT, UR28, 0x20, UPT ;  /* 0x000000201c00788c */ /* 0x000fe4000bf45270 */
[----:B-1----:R-:W-:Y:S05]  /*27f0*/  IMAD.U32 R0, RZ, RZ, UR13 ;  /* 0x0000000dff007e24 */ /* 0x002fea000f8e00ff */
[----:B------:R3:W4:Y:S02]  /*2800*/  @!P0 SYNCS.PHASECHK.TRANS64.TRYWAIT P3, [UR25], R0 ;  /* 0x00000000ff0085a7 */ /* 0x0007240008061119 */
[----:B------:R-:W-:Y:S05]  /*2810*/  BRA.U UP2, `(.L_x_44) ;  /* 0xfffffffd02287547 */ /* 0x000fea000b83ffff */
[----:B------:R-:W-:Y:S01]  /*2820*/  UIADD3 UR33, UPT, UPT, UR33, 0x1, URZ ;  /* 0x0000000121217890 */ /* 0x000fe2000fffe0ff */
[----:B------:R-:W-:Y:S01]  /*2830*/  PLOP3.LUT P0, PT, PT, PT, UP1, 0x80, 0x8 ;  /* 0x000000000008781c */ /* 0x000fe20003f0f018 */
[----:B------:R-:W-:Y:S01]  /*2840*/  IMAD.U32 R3, R4, -0x80000000, RZ ;  /* 0x8000000004037824 */ /* 0x000fe200078e00ff */
[----:B------:R-:W-:Y:S01]  /*2850*/  LEA R2, R5, UR12, 0x3 ;  /* 0x0000000c05027c11 */ /* 0x000fe2000f8e18ff */
[----:B------:R-:W-:-:S04]  /*2860*/  UISETP.NE.AND UP2, UPT, UR33, 0x2, UPT ;  /* 0x000000022100788c */ /* 0x000fc8000bf45270 */
[----:B------:R-:W-:Y:S02]  /*2870*/  USEL UR13, URZ, 0x1, UP2 ;  /* 0x00000001ff0d7887 */ /* 0x000fe40009000000 */
[----:B------:R-:W-:Y:S02]  /*2880*/  USEL UR33, UR33, URZ, UP2 ;  /* 0x000000ff21217287 */ /* 0x000fe40009000000 */
[----:B------:R-:W-:Y:S02]  /*2890*/  ULOP3.LUT UR34, UR34, UR13, URZ, 0x3c, !UPT ;  /* 0x0000000d22227292 */ /* 0x000fe4000f8e3cff */
[----:B--2---:R-:W-:Y:S02]  /*28a0*/  @!UP1 ULEA UR16, UR33, UR12, 0x3 ;  /* 0x0000000c21109291 */ /* 0x004fe4000f8e18ff */
[----:B------:R-:W-:-:S06]  /*28b0*/  @!UP1 USHF.L.U32 UR13, UR34, 0x1f, URZ ;  /* 0x0000001f220d9899 */ /* 0x000fcc00080006ff */
[----:B---3--:R-:W-:Y:S01]  /*28c0*/  IMAD.U32 R0, RZ, RZ, UR13 ;  /* 0x0000000dff007e24 */ /* 0x008fe2000f8e00ff */
[----:B------:R-:W-:Y:S06]  /*28d0*/  BRA.U UP1, `(.L_x_45) ;  /* 0x0000000101107547 */ /* 0x000fec000b800000 */
[----:B------:R-:W-:Y:S01]  /*28e0*/  UIADD3 UR17, UPT, UPT, UR17, 0x80, URZ ;  /* 0x0000008011117890 */ /* 0x000fe2000fffe0ff */
[----:B------:R-:W-:-:S08]  /*28f0*/  UMOV UR13, 0x3 ;  /* 0x00000003000d7882 */ /* 0x000fd00000000000 */
[----:B------:R1:W-:Y:S01]  /*2900*/  UTCBAR.2CTA.MULTICAST [UR17], URZ, UR13 ;  /* 0x000000ff110073e9 */ /* 0x0003e2000820080d */
[----:B------:R-:W-:Y:S02]  /*2910*/  NOP ;  /* 0x0000000000007918 */ /* 0x000fe40000000000 */
.L_x_45:
[----:B------:R2:W-:Y:S01]  /*2920*/  @!P0 SYNCS.PHASECHK.TRANS64.TRYWAIT PT, [UR16+0x90], R0 ;  /* 0x00009000ff0085a7 */ /* 0x0005e200080e1110 */
[----:B------:R-:W3:Y:S02]  /*2930*/  SYNCS.PHASECHK.TRANS64.TRYWAIT P0, [R2+URZ+0xa0], R3 ;  /* 0x0000a003020075a7 */ /* 0x000ee400080011ff */
[----:B--23--:R-:W-:Y:S05]  /*2940*/  @!P0 BRA `(.L_x_46) ;  /* 0x00000030007c8947 */ /* 0x00cfea0003800000 */
.L_x_104:
[C---:B------:R-:W-:Y:S01]  /*2950*/  LEA R0, R5.reuse, UR12, 0x4 ;  /* 0x0000000c05007c11 */ /* 0x040fe2000f8e20ff */
[----:B------:R-:W-:Y:S02]  /*2960*/  VIADD R5, R5, 0x1 ;  /* 0x0000000105057836 */ /* 0x000fe40000000000 */
[----:B------:R-:W-:-:S03]  /*2970*/  IMAD.MOV.U32 R3, RZ, RZ, 0x1 ;  /* 0x00000001ff037424 */ /* 0x000fc600078e00ff */
[----:B------:R-:W3:Y:S01]  /*2980*/  LDS R0, [R0+0x36c1c] ;  /* 0x036c1c0000007984 */ /* 0x000ee20000000800 */
[C---:B------:R-:W-:Y:S01]  /*2990*/  ISETP.NE.AND P1, PT, R5.reuse, 0x2, PT ;  /* 0x000000020500780c */ /* 0x040fe20003f25270 */
[----:B------:R5:W-:Y:S06]  /*29a0*/  MEMBAR.ALL.CTA ;  /* 0x0000000000007992 */ /* 0x000bec0000008000 */
[----:B-----5:R-:W5:Y:S01]  /*29b0*/  FENCE.VIEW.ASYNC.S ;  /* 0x00000000000073c6 */ /* 0x020f620000000000 */
[----:B------:R-:W-:Y:S01]  /*29c0*/  SEL R5, R5, RZ, P1 ;  /* 0x000000ff05057207 */ /* 0x000fe20000800000 */
[----:B-----5:R5:W-:Y:S01]  /*29d0*/  SYNCS.ARRIVE.TRANS64.ART0 RZ, [R2+URZ+0xb0], R3 ;  /* 0x0000b00302ff79a7 */ /* 0x020be200085000ff */
[----:B---3--:R-:W-:-:S02]  /*29e0*/  ISETP.NE.AND P0, PT, R0, 0x1, PT ;  /* 0x000000010000780c */ /* 0x008fc40003f05270 */
[----:B-----5:R-:W-:-:S04]  /*29f0*/  SEL R3, RZ, 0x1, P1 ;  /* 0x00000001ff037807 */ /* 0x020fc80000800000 */
[----:B------:R-:W-:-:S07]  /*2a00*/  LOP3.LUT R4, R4, R3, RZ, 0x3c, !PT ;  /* 0x0000000304047212 */ /* 0x000fce00078e3cff */
[----:B------:R-:W-:Y:S05]  /*2a10*/  @!P0 BRA `(.L_x_47) ;  /* 0xfffffff800588947 */ /* 0x000fea000383ffff */
[----:B------:R-:W-:-:S06]  /*2a20*/  UIADD3 UR33, UPT, UPT, UR33, 0x1, URZ ;  /* 0x0000000121217890 */ /* 0x000fcc000fffe0ff */
[----:B------:R-:W-:Y:S02]  /*2a30*/  MOV R0, UR33 ;  /* 0x0000002100007c02 */ /* 0x000fe40008000f00 */
.L_x_38:
[----:B------:R-:W-:-:S09]  /*2a40*/  UISETP.NE.AND UP0, UPT, UR15, URZ, UPT ;  /* 0x000000ff0f00728c */ /* 0x000fd2000bf05270 */
[----:B------:R-:W-:Y:S05]  /*2a50*/  BRA.U UP0, `(.L_x_48) ;  /* 0x0000000100787547 */ /* 0x000fea000b800000 */
[----:B------:R-:W-:-:S04]  /*2a60*/  ISETP.NE.AND P0, PT, R0, 0x2, PT ;  /* 0x000000020000780c */ /* 0x000fc80003f05270 */
[----:B--2---:R-:W-:Y:S02]  /*2a70*/  SEL R2, RZ, 0x1, P0 ;  /* 0x00000001ff027807 */ /* 0x004fe40000000000 */
[----:B------:R-:W-:Y:S02]  /*2a80*/  SEL R0, R0, RZ, P0 ;  /* 0x000000ff00007207 */ /* 0x000fe40000000000 */
[----:B------:R-:W-:Y:S02]  /*2a90*/  LOP3.LUT R2, R2, UR34, RZ, 0x3c, !PT ;  /* 0x0000002202027c12 */ /* 0x000fe4000f8e3cff */
[----:B------:R-:W-:-:S03]  /*2aa0*/  LEA R0, R0, UR12, 0x3 ;  /* 0x0000000c00007c11 */ /* 0x000fc6000f8e18ff */
[----:B------:R-:W-:-:S04]  /*2ab0*/  IMAD.U32 R2, R2, -0x80000000, RZ ;  /* 0x8000000002027824 */ /* 0x000fc800078e00ff */
[----:B------:R-:W-:-:S04]  /*2ac0*/  IMAD.MOV.U32 R3, RZ, RZ, R2 ;  /* 0x000000ffff037224 */ /* 0x000fc800078e0002 */
[----:B------:R2:W3:Y:S03]  /*2ad0*/  SYNCS.PHASECHK.TRANS64.TRYWAIT P0, [R0+URZ+0x90], R3 ;  /* 0x00009003000075a7 */ /* 0x0004e600080011ff */
[----:B---3--:R-:W-:Y:S05]  /*2ae0*/  @!P0 NANOSLEEP.SYNCS 0x989680 ;  /* 0x009896800000895d */ /* 0x008fea0003900000 */
[----:B------:R-:W3:Y:S02]  /*2af0*/  @!P0 SYNCS.PHASECHK.TRANS64 P0, [R0+URZ+0x90], R3 ;  /* 0x00009003000085a7 */ /* 0x000ee400080010ff */
[----:B---3--:R-:W-:Y:S05]  /*2b00*/  @P0 BRA `(.L_x_48) ;  /* 0x00000000004c0947 */ /* 0x008fea0003800000 */
.L_x_49:
[----:B---3--:R3:W1:Y:S02]  /*2b10*/  SYNCS.PHASECHK.TRANS64.TRYWAIT P0, [R0+URZ+0x90], R3 ;  /* 0x00009003000075a7 */ /* 0x00866400080011ff */
[----:B-1----:R-:W-:Y:S05]  /*2b20*/  @!P0 NANOSLEEP.SYNCS 0x989680 ;  /* 0x009896800000895d */ /* 0x002fea0003900000 */
[----:B------:R-:W1:Y:S02]  /*2b30*/  @!P0 SYNCS.PHASECHK.TRANS64 P0, [R0+URZ+0x90], R3 ;  /* 0x00009003000085a7 */ /* 0x000e6400080010ff */
[----:B-1----:R-:W-:Y:S05]  /*2b40*/  @!P0 BRA `(.L_x_49) ;  /* 0xfffffffc00f08947 */ /* 0x002fea000383ffff */
[----:B------:R-:W-:Y:S05]  /*2b50*/  BRA `(.L_x_48) ;  /* 0x0000000000387947 */ /* 0x000fea0003800000 */
.L_x_36:
[----:B------:R-:W-:-:S13]  /*2b60*/  ISETP.NE.AND P0, PT, R124, RZ, PT ;  /* 0x000000ff7c00720c */ /* 0x000fda0003f05270 */
[----:B------:R-:W-:Y:S05]  /*2b70*/  @P0 BRA `(.L_x_50) ;  /* 0x00000000002c0947 */ /* 0x000fea0003800000 */
[----:B------:R-:W4:Y:S01]  /*2b80*/  S2UR UR5, SR_CgaCtaId ;  /* 0x00000000000579c3 */ /* 0x000f220000008800 */
[----:B-1----:R-:W-:Y:S01]  /*2b90*/  UMOV UR6, 0x400 ;  /* 0x0000040000067882 */ /* 0x002fe20000000000 */
[----:B------:R-:W-:Y:S01]  /*2ba0*/  UMOV UR4, 0x20 ;  /* 0x0000002000047882 */ /* 0x000fe20000000000 */
[----:B------:R-:W-:Y:S01]  /*2bb0*/  ELECT P0, URZ, PT ;  /* 0x0000000000ff782f */ /* 0x000fe20003800000 */
[----:B----4-:R-:W-:Y:S02]  /*2bc0*/  ULEA UR5, UR5, UR6, 0x18 ;  /* 0x0000000605057291 */ /* 0x010fe4000f8ec0ff */
[----:B------:R-:W-:-:S04]  /*2bd0*/  UIADD3 UR6, UPT, UPT, -UR4, 0x100000, URZ ;  /* 0x0010000004067890 */ /* 0x000fc8000fffe1ff */
[----:B------:R-:W-:Y:S02]  /*2be0*/  USHF.L.U32 UR7, UR6, 0xb, URZ ;  /* 0x0000000b06077899 */ /* 0x000fe400080006ff */
[----:B------:R-:W-:Y:S01]  /*2bf0*/  USHF.L.U32 UR6, UR6, 0x1, URZ ;  /* 0x0000000106067899 */ /* 0x000fe200080006ff */
[----:B------:R-:W1:Y:S11]  /*2c00*/  FENCE.VIEW.ASYNC.S ;  /* 0x00000000000073c6 */ /* 0x000e760000000000 */
[----:B-1----:R4:W1:Y:S02]  /*2c10*/  SYNCS.EXCH.64 URZ, [UR5+0xc0], UR6 ;  /* 0x0000c00605ff75b2 */ /* 0x0028640008000100 */
[----:B----4-:R-:W-:Y:S01]  /*2c20*/  NOP ;  /* 0x0000000000007918 */ /* 0x010fe20000000000 */
.L_x_50:
[----:B------:R-:W-:Y:S01]  /*2c30*/  NOP ;  /* 0x0000000000007918 */ /* 0x000fe20000000000 */
.L_x_48:
[C---:B------:R-:W-:Y:S02]  /*2c40*/  ISETP.NE.AND P0, PT, R124.reuse, RZ, PT ;  /* 0x000000ff7c00720c */ /* 0x040fe40003f05270 */
[----:B------:R-:W-:-:S11]  /*2c50*/  ISETP.GT.AND P1, PT, R124, 0x3, PT ;  /* 0x000000037c00780c */ /* 0x000fd60003f24270 */
[----:B------:R-:W-:Y:S05]  /*2c60*/  @P0 BRA `(.L_x_51) ;  /* 0x00000000002c0947 */ /* 0x000fea0003800000 */
[----:B------:R-:W5:Y:S01]  /*2c70*/  S2UR UR5, SR_CgaCtaId ;  /* 0x00000000000579c3 */ /* 0x000f620000008800 */
[----:B-1----:R-:W-:Y:S01]  /*2c80*/  UMOV UR6, 0x400 ;  /* 0x0000040000067882 */ /* 0x002fe20000000000 */
[----:B------:R-:W-:Y:S01]  /*2c90*/  UMOV UR4, 0x20 ;  /* 0x0000002000047882 */ /* 0x000fe20000000000 */
[----:B------:R-:W-:Y:S01]  /*2ca0*/  ELECT P2, URZ, PT ;  /* 0x0000000000ff782f */ /* 0x000fe20003840000 */
[----:B-----5:R-:W-:Y:S02]  /*2cb0*/  ULEA UR5, UR5, UR6, 0x18 ;  /* 0x0000000605057291 */ /* 0x020fe4000f8ec0ff */
[----:B------:R-:W-:-:S04]  /*2cc0*/  UIADD3 UR6, UPT, UPT, -UR4, 0x100000, URZ ;  /* 0x0010000004067890 */ /* 0x000fc8000fffe1ff */
[----:B------:R-:W-:Y:S02]  /*2cd0*/  USHF.L.U32 UR7, UR6, 0xb, URZ ;  /* 0x0000000b06077899 */ /* 0x000fe400080006ff */
[----:B------:R-:W-:Y:S01]  /*2ce0*/  USHF.L.U32 UR6, UR6, 0x1, URZ ;  /* 0x0000000106067899 */ /* 0x000fe200080006ff */
[----:B------:R-:W1:Y:S11]  /*2cf0*/  FENCE.VIEW.ASYNC.S ;  /* 0x00000000000073c6 */ /* 0x000e760000000000 */
[----:B-1----:R1:W3:Y:S01]  /*2d00*/  SYNCS.EXCH.64 URZ, [UR5+0xc0], UR6 ;  /* 0x0000c00605ff75b2 */ /* 0x0022e20008000100 */
[----:B------:R-:W-:Y:S01]  /*2d10*/  NOP ;  /* 0x0000000000007918 */ /* 0x000fe20000000000 */
.L_x_51:
[----:B------:R-:W-:Y:S01]  /*2d20*/  NOP ;  /* 0x0000000000007918 */ /* 0x000fe20000000000 */
[----:B------:R-:W-:Y:S01]  /*2d30*/  @P1 NOP ;  /* 0x0000000000001918 */ /* 0x000fe20000000000 */
[----:B------:R-:W-:Y:S05]  /*2d40*/  @P1 BRA `(.L_x_52) ;  /* 0x0000002800641947 */ /* 0x000fea0003800000 */
[----:B------:R-:W-:Y:S05]  /*2d50*/  @P0 BRA `(.L_x_53) ;  /* 0x00000000002c0947 */ /* 0x000fea0003800000 */
[----:B-1----:R-:W1:Y:S01]  /*2d60*/  S2UR UR5, SR_CgaCtaId ;  /* 0x00000000000579c3 */ /* 0x002e620000008800 */
[----:B------:R-:W-:Y:S01]  /*2d70*/  UMOV UR6, 0x400 ;  /* 0x0000040000067882 */ /* 0x000fe20000000000 */
[----:B------:R-:W-:Y:S01]  /*2d80*/  UMOV UR4, 0x20 ;  /* 0x0000002000047882 */ /* 0x000fe20000000000 */
[----:B------:R-:W-:Y:S01]  /*2d90*/  ELECT P1, URZ, PT ;  /* 0x0000000000ff782f */ /* 0x000fe20003820000 */
[----:B-1----:R-:W-:Y:S02]  /*2da0*/  ULEA UR5, UR5, UR6, 0x18 ;  /* 0x0000000605057291 */ /* 0x002fe4000f8ec0ff */
[----:B------:R-:W-:-:S04]  /*2db0*/  UIADD3 UR6, UPT, UPT, -UR4, 0x100000, URZ ;  /* 0x0010000004067890 */ /* 0x000fc8000fffe1ff */
[----:B------:R-:W-:Y:S02]  /*2dc0*/  USHF.L.U32 UR7, UR6, 0xb, URZ ;  /* 0x0000000b06077899 */ /* 0x000fe400080006ff */
[----:B------:R-:W-:Y:S01]  /*2dd0*/  USHF.L.U32 UR6, UR6, 0x1, URZ ;  /* 0x0000000106067899 */ /* 0x000fe200080006ff */
[----:B------:R-:W1:Y:S11]  /*2de0*/  FENCE.VIEW.ASYNC.S ;  /* 0x00000000000073c6 */ /* 0x000e760000000000 */
[----:B-1----:R1:W4:Y:S01]  /*2df0*/  SYNCS.EXCH.64 URZ, [UR5+0xc0], UR6 ;  /* 0x0000c00605ff75b2 */ /* 0x0023220008000100 */
[----:B------:R-:W-:Y:S01]  /*2e00*/  NOP ;  /* 0x0000000000007918 */ /* 0x000fe20000000000 */
.L_x_53:
[----:B------:R-:W-:Y:S01]  /*2e10*/  NOP ;  /* 0x0000000000007918 */ /* 0x000fe20000000000 */
[----:B------:R-:W-:Y:S05]  /*2e20*/  @P0 BRA `(.L_x_54) ;  /* 0x00000004008c0947 */ /* 0x000fea0003800000 */
[----:B------:R-:W5:Y:S01]  /*2e30*/  S2R R5, SR_CgaCtaId ;  /* 0x0000000000057919 */ /* 0x000f620000008800 */
[----:B-1-34-:R-:W-:Y:S01]  /*2e40*/  NOP ;  /* 0x0000000000007918 */ /* 0x01afe20000000000 */
[----:B--2---:R-:W-:Y:S02]  /*2e50*/  MOV R0, 0x40 ;  /* 0x0000004000007802 */ /* 0x004fe40000000f00 */
[----:B------:R-:W-:Y:S02]  /*2e60*/  MOV R4, 0x400 ;  /* 0x0000040000047802 */ /* 0x000fe40000000f00 */
[C---:B-----5:R-:W-:Y:S02]  /*2e70*/  LEA R0, R5.reuse, R0, 0x18 ;  /* 0x0000000005007211 */ /* 0x060fe400078ec0ff */
[----:B------:R-:W-:-:S04]  /*2e80*/  LEA R4, R5, R4, 0x18 ;  /* 0x0000000405047211 */ /* 0x000fc800078ec0ff */
[----:B------:R-:W1:Y:S02]  /*2e90*/  LDS.U8 R0, [R0] ;  /* 0x0000000000007984 */ /* 0x000e640000000000 */
[----:B-1----:R-:W-:-:S13]  /*2ea0*/  ISETP.NE.AND P0, PT, R0, RZ, PT ;  /* 0x000000ff0000720c */ /* 0x002fda0003f05270 */
[----:B------:R-:W-:Y:S05]  /*2eb0*/  @P0 BRA `(.L_x_55) ;  /* 0x0000000400500947 */ /* 0x000fea0003800000 */
[C---:B------:R-:W-:Y:S02]  /*2ec0*/  LOP3.LUT R0, R5.reuse, 0x1, RZ, 0xc0, !PT ;  /* 0x0000000105007812 */ /* 0x040fe400078ec0ff */
[----:B------:R-:W-:Y:S02]  /*2ed0*/  LOP3.LUT R10, R5, 0x1, RZ, 0x3c, !PT ;  /* 0x00000001050a7812 */ /* 0x000fe400078e3cff */
[----:B------:R-:W-:-:S13]  /*2ee0*/  ISETP.NE.U32.AND P1, PT, R0, 0x1, PT ;  /* 0x000000010000780c */ /* 0x000fda0003f25070 */
[----:B------:R-:W-:Y:S05]  /*2ef0*/  @!P1 BRA `(.L_x_56) ;  /* 0x0000000000c49947 */ /* 0x000fea0003800000 */
[----:B------:R-:W-:Y:S01]  /*2f00*/  ELECT P0, URZ, PT ;  /* 0x0000000000ff782f */ /* 0x000fe20003800000 */
[----:B------:R-:W-:-:S12]  /*2f10*/  BSSY B0, `(.L_x_56) ;  /* 0x000002f000007945 */ /* 0x000fd80003800000 */
[----:B------:R-:W-:Y:S05]  /*2f20*/  @!P0 BRA `(.L_x_57) ;  /* 0x0000000000b48947 */ /* 0x000fea0003800000 */
[----:B------:R-:W-:-:S05]  /*2f30*/  UMOV UR4, 0x10 ;  /* 0x0000001000047882 */ /* 0x000fca0000000000 */
[----:B------:R-:W-:Y:S04]  /*2f40*/  DEPBAR.LE SB1, 0x36 ;  /* 0x00009d800000791a */ /* 0x000fe80000000000 */
[----:B------:R-:W1:Y:S02]  /*2f50*/  UTCATOMSWS.2CTA.FIND_AND_SET.ALIGN UP0, UR4, UR4 ;  /* 0x00000004000475e3 */ /* 0x000e640008200800 */
[----:B-1----:R-:W-:Y:S01]  /*2f60*/  PLOP3.LUT P0, PT, PT, PT, UP0, 0x80, 0x8 ;  /* 0x000000000008781c */ /* 0x002fe20003f0f008 */
[----:B------:R-:W-:-:S03]  /*2f70*/  IMAD.U32 R13, RZ, RZ, UR4 ;  /* 0x00000004ff0d7e24 */ /* 0x000fc6000f8e00ff */
[----:B------:R-:W-:-:S04]  /*2f80*/  SEL R0, RZ, 0xffffffff, !P0 ;  /* 0xffffffffff007807 */ /* 0x000fc80004000000 */
[----:B------:R-:W-:-:S13]  /*2f90*/  ISETP.NE.AND P0, PT, R0, RZ, PT ;  /* 0x000000ff0000720c */ /* 0x000fda0003f05270 */
[----:B------:R-:W-:Y:S05]  /*2fa0*/  @P0 BRA `(.L_x_58) ;  /* 0x0000000000240947 */ /* 0x000fea0003800000 */
.L_x_59:
[----:B------:R-:W-:Y:S05]  /*2fb0*/  NANOSLEEP 0x64 ;  /* 0x000000640000795d */ /* 0x000fea0003800000 */
[----:B------:R-:W-:-:S05]  /*2fc0*/  UMOV UR4, 0x10 ;  /* 0x0000001000047882 */ /* 0x000fca0000000000 */
[----:B------:R-:W-:Y:S04]  /*2fd0*/  DEPBAR.LE SB1, 0x36 ;  /* 0x00009d800000791a */ /* 0x000fe80000000000 */
[----:B------:R-:W1:Y:S02]  /*2fe0*/  UTCATOMSWS.2CTA.FIND_AND_SET.ALIGN UP0, UR4, UR4 ;  /* 0x00000004000475e3 */ /* 0x000e640008200800 */
[----:B-1----:R-:W-:Y:S01]  /*2ff0*/  PLOP3.LUT P0, PT, PT, PT, UP0, 0x80, 0x8 ;  /* 0x000000000008781c */ /* 0x002fe20003f0f008 */
[----:B------:R-:W-:-:S03]  /*3000*/  IMAD.U32 R13, RZ, RZ, UR4 ;  /* 0x00000004ff0d7e24 */ /* 0x000fc6000f8e00ff */
[----:B------:R-:W-:-:S04]  /*3010*/  SEL R0, RZ, 0xffffffff, !P0 ;  /* 0xffffffffff007807 */ /* 0x000fc80004000000 */
[----:B------:R-:W-:-:S13]  /*3020*/  ISETP.NE.AND P0, PT, R0, RZ, PT ;  /* 0x000000ff0000720c */ /* 0x000fda0003f05270 */
[----:B------:R-:W-:Y:S05]  /*3030*/  @!P0 BRA `(.L_x_59) ;  /* 0xfffffffc00dc8947 */ /* 0x000fea000383ffff */
.L_x_58:
[----:B------:R-:W-:Y:S01]  /*3040*/  MOV R0, 0x60 ;  /* 0x0000006000007802 */ /* 0x000fe20000000f00 */
[----:B------:R-:W-:Y:S02]  /*3050*/  VIADD R7, R4, 0xc8 ;  /* 0x000000c804077836 */ /* 0x000fe40000000000 */
[----:B------:R-:W-:Y:S01]  /*3060*/  IMAD.MOV.U32 R8, RZ, RZ, 0x4 ;  /* 0x00000004ff087424 */ /* 0x000fe200078e00ff */
[----:B------:R-:W-:Y:S02]  /*3070*/  LEA R11, R5, R0, 0x18 ;  /* 0x00000000050b7211 */ /* 0x000fe400078ec0ff */
[----:B------:R-:W-:-:S03]  /*3080*/  MOV R0, 0x58 ;  /* 0x0000005800007802 */ /* 0x000fc60000000f00 */
[----:B------:R-:W1:Y:S01]  /*3090*/  LDS R14, [R11] ;  /* 0x000000000b0e7984 */ /* 0x000e620000000800 */
[----:B------:R-:W-:Y:S01]  /*30a0*/  LEA R3, R5, R0, 0x18 ;  /* 0x0000000005037211 */ /* 0x000fe200078ec0ff */
[----:B-1----:R-:W-:-:S04]  /*30b0*/  IMAD.U32 R14, R14, -0x80000000, RZ ;  /* 0x800000000e0e7824 */ /* 0x002fc800078e00ff */
[----:B------:R-:W1:Y:S02]  /*30c0*/  SYNCS.PHASECHK.TRANS64.TRYWAIT P0, [R3+URZ], R14 ;  /* 0x0000000e030075a7 */ /* 0x000e6400080011ff */
[----:B-1----:R-:W-:Y:S05]  /*30d0*/  @P0 BRA `(.L_x_60) ;  /* 0x0000000000080947 */ /* 0x002fea0003800000 */
[----:B------:R-:W1:Y:S02]  /*30e0*/  SYNCS.PHASECHK.TRANS64.TRYWAIT P0, [R3+URZ], R14 ;  /* 0x0000000e030075a7 */ /* 0x000e6400080011ff */
[----:B-1----:R-:W-:Y:S05]  /*30f0*/  @!P0 BRA `(.L_x_61) ;  /* 0x0000002800ac8947 */ /* 0x002fea0003800000 */
.L_x_60:
[C---:B-1----:R-:W-:Y:S01]  /*3100*/  PRMT R3, R10.reuse, 0x654, R3 ;  /* 0x000006540a037816 */ /* 0x042fe20000000003 */
[C---:B------:R-:W-:Y:S01]  /*3110*/  IMAD.SHL.U32 R9, R13.reuse, 0x20, RZ ;  /* 0x000000200d097824 */ /* 0x040fe200078e00ff */
[----:B------:R-:W-:Y:S01]  /*3120*/  PRMT R2, R10, 0x654, R7 ;  /* 0x000006540a027816 */ /* 0x000fe20000000007 */
[----:B------:R-:W-:Y:S01]  /*3130*/  IMAD.MOV.U32 R6, RZ, RZ, 0xffff ;  /* 0x0000ffffff067424 */ /* 0x000fe200078e00ff */
[----:B------:R1:W-:Y:S01]  /*3140*/  SYNCS.ARRIVE.TRANS64.RED RZ, [R3+URZ], R8 ;  /* 0x0000000803ff79a7 */ /* 0x0003e200080004ff */
[----:B------:R-:W-:Y:S01]  /*3150*/  IMAD.MOV.U32 R0, RZ, RZ, 0x1 ;  /* 0x00000001ff007424 */ /* 0x000fe200078e00ff */
[----:B------:R2:W-:Y:S01]  /*3160*/  STS [R4+0xc8], R9 ;  /* 0x0000c80904007388 */ /* 0x0005e20000000800 */
[----:B------:R-:W-:Y:S01]  /*3170*/  VIADD R7, R13, 0x10 ;  /* 0x000000100d077836 */ /* 0x000fe20000000000 */
[----:B------:R-:W-:Y:S02]  /*3180*/  SHF.L.U32 R6, R6, R13, RZ ;  /* 0x0000000d06067219 */ /* 0x000fe400000006ff */
[----:B------:R2:W-:Y:S02]  /*3190*/  STAS [R2.64], R13 ;  /* 0x0000000d02007dbd */ /* 0x0005e4000c0008ff */
[----:B------:R-:W-:-:S04]  /*31a0*/  SHF.L.U32 R7, R0, R7, RZ ;  /* 0x0000000700077219 */ /* 0x000fc800000006ff */
[----:B------:R-:W-:Y:S02]  /*31b0*/  LOP3.LUT R6, R7, R6, RZ, 0xfc, !PT ;  /* 0x0000000607067212 */ /* 0x000fe400078efcff */
[----:B-1----:R-:W-:-:S04]  /*31c0*/  MOV R8, 0x50 ;  /* 0x0000005000087802 */ /* 0x002fc80000000f00 */
[----:B------:R-:W-:-:S05]  /*31d0*/  LEA R7, R5, R8, 0x18 ;  /* 0x0000000805077211 */ /* 0x000fca00078ec0ff */
[----:B------:R2:W-:Y:S04]  /*31e0*/  ATOMS.OR RZ, [R7], R6 ;  /* 0x0000000607ff738c */ /* 0x0005e80003000000 */
[----:B------:R2:W-:Y:S02]  /*31f0*/  ATOMS.XOR RZ, [R11], R0 ;  /* 0x000000000bff738c */ /* 0x0005e40003800000 */
.L_x_57:
[----:B------:R-:W-:Y:S05]  /*3200*/  BSYNC B0 ;  /* 0x0000000000007941 */ /* 0x000fea0003800000 */
.L_x_56:
[----:B------:R-:W-:Y:S05]  /*3210*/  @P1 BRA `(.L_x_62) ;  /* 0x0000000000881947 */ /* 0x000fea0003800000 */
[----:B------:R-:W-:Y:S05]  /*3220*/  WARPSYNC.ALL ;  /* 0x0000000000007948 */ /* 0x000fea0003800000 */
[----:B------:R-:W-:Y:S01]  /*3230*/  NOP ;  /* 0x0000000000007918 */ /* 0x000fe20000000000 */
[----:B------:R-:W-:-:S13]  /*3240*/  ELECT P0, URZ, PT ;  /* 0x0000000000ff782f */ /* 0x000fda0003800000 */
[----:B------:R-:W-:Y:S05]  /*3250*/  @!P0 BRA `(.L_x_62) ;  /* 0x0000000000788947 */ /* 0x000fea0003800000 */
[----:B--2---:R-:W-:Y:S02]  /*3260*/  MOV R0, 0x60 ;  /* 0x0000006000007802 */ /* 0x004fe40000000f00 */
[----:B------:R-:W-:Y:S02]  /*3270*/  MOV R2, 0x58 ;  /* 0x0000005800027802 */ /* 0x000fe40000000f00 */
[C---:B------:R-:W-:Y:S02]  /*3280*/  LEA R7, R5.reuse, R0, 0x18 ;  /* 0x0000000005077211 */ /* 0x040fe400078ec0ff */
[----:B------:R-:W-:-:S03]  /*3290*/  LEA R3, R5, R2, 0x18 ;  /* 0x0000000205037211 */ /* 0x000fc600078ec0ff */
[----:B------:R-:W1:Y:S02]  /*32a0*/  LDS R0, [R7] ;  /* 0x0000000007007984 */ /* 0x000e640000000800 */
[----:B-1----:R-:W-:-:S04]  /*32b0*/  IMAD.U32 R8, R0, -0x80000000, RZ ;  /* 0x8000000000087824 */ /* 0x002fc800078e00ff */
[----:B------:R-:W1:Y:S02]  /*32c0*/  SYNCS.PHASECHK.TRANS64.TRYWAIT P0, [R3+URZ], R8 ;  /* 0x00000008030075a7 */ /* 0x000e6400080011ff */
[----:B-1----:R-:W-:Y:S05]  /*32d0*/  @P0 BRA `(.L_x_63) ;  /* 0x0000000000080947 */ /* 0x002fea0003800000 */
[----:B------:R-:W1:Y:S02]  /*32e0*/  SYNCS.PHASECHK.TRANS64.TRYWAIT P0, [R3+URZ], R8 ;  /* 0x00000008030075a7 */ /* 0x000e6400080011ff */
[----:B-1----:R-:W-:Y:S05]  /*32f0*/  @!P0 BRA `(.L_x_64) ;  /* 0x0000002800448947 */ /* 0x002fea0003800000 */
.L_x_63:
[----:B------:R-:W2:Y:S01]  /*3300*/  LDS R13, [R4+0xc8] ;  /* 0x0000c800040d7984 */ /* 0x000ea20000000800 */
[----:B------:R-:W-:Y:S01]  /*3310*/  IMAD.MOV.U32 R2, RZ, RZ, 0xffff ;  /* 0x0000ffffff027424 */ /* 0x000fe200078e00ff */
[----:B-1----:R-:W-:Y:S01]  /*3320*/  PRMT R3, R10, 0x654, R3 ;  /* 0x000006540a037816 */ /* 0x002fe20000000003 */
[----:B------:R-:W-:Y:S02]  /*3330*/  IMAD.MOV.U32 R0, RZ, RZ, 0x1 ;  /* 0x00000001ff007424 */ /* 0x000fe400078e00ff */
[C---:B--2---:R-:W-:Y:S01]  /*3340*/  IMAD.SHL.U32 R11, R13.reuse, 0x20, RZ ;  /* 0x000000200d0b7824 */ /* 0x044fe200078e00ff */
[----:B------:R-:W-:Y:S01]  /*3350*/  SHF.L.U32 R2, R2, R13, RZ ;  /* 0x0000000d02027219 */ /* 0x000fe200000006ff */
[----:B------:R-:W-:-:S03]  /*3360*/  VIADD R9, R13, 0x10 ;  /* 0x000000100d097836 */ /* 0x000fc60000000000 */
[----:B------:R1:W-:Y:S01]  /*3370*/  STS [R4+0xc8], R11 ;  /* 0x0000c80b04007388 */ /* 0x0003e20000000800 */
[----:B------:R-:W-:Y:S02]  /*3380*/  MOV R6, 0x50 ;  /* 0x0000005000067802 */ /* 0x000fe40000000f00 */
[----:B------:R-:W-:Y:S02]  /*3390*/  SHF.L.U32 R9, R0, R9, RZ ;  /* 0x0000000900097219 */ /* 0x000fe400000006ff */
[----:B------:R-:W-:Y:S02]  /*33a0*/  LEA R5, R5, R6, 0x18 ;  /* 0x0000000605057211 */ /* 0x000fe400078ec0ff */
[----:B------:R-:W-:-:S05]  /*33b0*/  LOP3.LUT R2, R9, R2, RZ, 0xfc, !PT ;  /* 0x0000000209027212 */ /* 0x000fca00078efcff */
[----:B------:R1:W-:Y:S01]  /*33c0*/  ATOMS.OR RZ, [R5], R2 ;  /* 0x0000000205ff738c */ /* 0x0003e20003000000 */
[----:B------:R1:W-:Y:S03]  /*33d0*/  SYNCS.ARRIVE.TRANS64.RED.A1T0 RZ, [R3+URZ], RZ ;  /* 0x000000ff03ff79a7 */ /* 0x0003e600081004ff */
[----:B------:R1:W-:Y:S01]  /*33e0*/  ATOMS.XOR RZ, [R7], R0 ;  /* 0x0000000007ff738c */ /* 0x0003e20003800000 */
[----:B------:R-:W-:Y:S05]  /*33f0*/  BRA `(.L_x_62) ;  /* 0x0000000000107947 */ /* 0x000fea0003800000 */
.L_x_55:
[----:B------:R-:W-:Y:S02]  /*3400*/  MOV R3, 0xffffffff ;  /* 0xffffffff00037802 */ /* 0x000fe40000000f00 */
[----:B------:R-:W-:-:S03]  /*3410*/  MOV R2, 0x3440 ;  /* 0x0000344000027802 */ /* 0x000fc60000000f00 */
[----:B------:R1:W-:Y:S04]  /*3420*/  STS [R4+0xc8], R3 ;  /* 0x0000c80304007388 */ /* 0x0003e80000000800 */
[----:B-1----:R-:W-:Y:S05]  /*3430*/  CALL.REL.NOINC `($__internal_1_$__cuda_sm10x_tcgen05_guardrail_trap_phase_invalid_during_alloc) ;  /* 0x0000002800707944 */ /* 0x002fea0003c00000 */
.L_x_62:
[----:B------:R-:W-:Y:S05]  /*3440*/  WARPSYNC.ALL ;  /* 0x0000000000007948 */ /* 0x000fea0003800000 */
[----:B------:R-:W-:Y:S01]  /*3450*/  NOP ;  /* 0x0000000000007918 */ /* 0x000fe20000000000 */
.L_x_54:
[----:B------:R-:W5:Y:S08]  /*3460*/  S2UR UR4, SR_CgaCtaId ;  /* 0x00000000000479c3 */ /* 0x000f700000008800 */
[----:B-1-34-:R-:W-:Y:S01]  /*3470*/  BAR.SYNC.DEFER_BLOCKING 0x3, 0xa0 ;  /* 0x00c2800000007b1d */ /* 0x01afe20000010000 */
[----:B------:R-:W-:Y:S01]  /*3480*/  MOV R87, 0x400 ;  /* 0x0000040000577802 */ /* 0x000fe20000000f00 */
[----:B-----5:R-:W-:-:S05]  /*3490*/  IMAD.U32 R86, RZ, RZ, UR4 ;  /* 0x00000004ff567e24 */ /* 0x020fca000f8e00ff */
[----:B------:R-:W-:-:S05]  /*34a0*/  LEA R87, R86, R87, 0x18 ;  /* 0x0000005756577211 */ /* 0x000fca00078ec0ff */
[----:B------:R1:W3:Y:S01]  /*34b0*/  LDS R122, [R87+0xc8] ;  /* 0x0000c800577a7984 */ /* 0x0002e20000000800 */
[----:B------:R-:W4:Y:S02]  /*34c0*/  SYNCS.PHASECHK.TRANS64.TRYWAIT P0, [R87+URZ+0xa0], RZ ;  /* 0x0000a0ff570075a7 */ /* 0x000f2400080011ff */
[----:B-1-34-:R-:W-:Y:S05]  /*34d0*/  @!P0 BRA `(.L_x_65) ;  /* 0x0000002400e48947 */ /* 0x01afea0003800000 */
.L_x_107:
[----:B------:R-:W3:Y:S01]  /*34e0*/  LDS.128 R88, [R87+0x36c10] ;  /* 0x036c100057587984 */ /* 0x000ee20000000c00 */
[----:B--2---:R-:W-:Y:S01]  /*34f0*/  HFMA2 R0, -RZ, RZ, 0, 5.9604644775390625e-08 ;  /* 0x00000001ff007431 */ /* 0x004fe200000001ff */
[----:B------:R2:W-:Y:S06]  /*3500*/  MEMBAR.ALL.CTA ;  /* 0x0000000000007992 */ /* 0x0005ec0000008000 */
[----:B--2---:R-:W2:Y:S02]  /*3510*/  FENCE.VIEW.ASYNC.S ;  /* 0x00000000000073c6 */ /* 0x004ea40000000000 */
[----:B--2---:R2:W-:Y:S01]  /*3520*/  SYNCS.ARRIVE.TRANS64.ART0 RZ, [R87+URZ+0xb0], R0 ;  /* 0x0000b00057ff79a7 */ /* 0x0045e200085000ff */
[----:B---3--:R-:W-:-:S13]  /*3530*/  ISETP.NE.AND P0, PT, R91, 0x1, PT ;  /* 0x000000015b00780c */ /* 0x008fda0003f05270 */
[----:B--2---:R-:W-:Y:S05]  /*3540*/  @P0 BRA `(.L_x_66) ;  /* 0x0000001c002c0947 */ /* 0x004fea0003800000 */
[C---:B------:R-:W-:Y:S01]  /*3550*/  IMAD.SHL.U32 R2, R106.reuse, 0x80, RZ ;  /* 0x000000806a027824 */ /* 0x040fe200078e00ff */
[----:B------:R-:W-:Y:S01]  /*3560*/  SHF.R.U32.HI R111, RZ, 0x5, R106 ;  /* 0x00000005ff6f7819 */ /* 0x000fe2000001166a */
[----:B------:R-:W2:Y:S01]  /*3570*/  S2R R105, SR_LANEID ;  /* 0x0000000000697919 */ /* 0x000ea20000000000 */
[----:B------:R-:W-:Y:S01]  /*3580*/  LOP3.LUT R112, R106, 0x1f, RZ, 0xc0, !PT ;  /* 0x0000001f6a707812 */ /* 0x000fe200078ec0ff */
[----:B------:R-:W3:Y:S01]  /*3590*/  S2UR UR7, SR_CgaCtaId ;  /* 0x00000000000779c3 */ /* 0x000ee20000008800 */
[----:B------:R-:W-:Y:S01]  /*35a0*/  LOP3.LUT R2, R2, 0xf80, RZ, 0xc0, !PT ;  /* 0x00000f8002027812 */ /* 0x000fe200078ec0ff */
[----:B------:R-:W-:Y:S01]  /*35b0*/  USHF.R.U32.HI UR5, URZ, 0x1, UR14 ;  /* 0x00000001ff057899 */ /* 0x000fe2000801160e */
[C---:B------:R-:W-:Y:S01]  /*35c0*/  ISETP.NE.AND P0, PT, R86.reuse, UR22, PT ;  /* 0x0000001656007c0c */ /* 0x040fe2000bf05270 */
[C---:B------:R-:W-:Y:S01]  /*35d0*/  IMAD R112, R111.reuse, 0x20, R112 ;  /* 0x000000206f707824 */ /* 0x040fe200078e0270 */
[----:B------:R-:W-:Y:S01]  /*35e0*/  CS2R R108, SRZ ;  /* 0x00000000006c7805 */ /* 0x000fe2000001ff00 */
[----:B------:R-:W-:Y:S01]  /*35f0*/  IMAD R2, R111, 0x1000, R2 ;  /* 0x000010006f027824 */ /* 0x000fe200078e0202 */
[----:B------:R-:W-:Y:S01]  /*3600*/  ISETP.LT.AND P0, PT, R86, RZ, P0 ;  /* 0x000000ff5600720c */ /* 0x000fe20000701270 */
[----:B------:R-:W-:Y:S01]  /*3610*/  IMAD.SHL.U32 R112, R112, 0x20, RZ ;  /* 0x0000002070707824 */ /* 0x000fe200078e00ff */
[----:B------:R-:W-:Y:S01]  /*3620*/  UIADD3 UR4, UPT, UPT, UR5, -0x1, URZ ;  /* 0xffffffff05047890 */ /* 0x000fe2000fffe0ff */
[----:B------:R-:W-:Y:S01]  /*3630*/  IMAD.IADD R2, R87, 0x1, R2 ;  /* 0x0000000157027824 */ /* 0x000fe200078e0202 */
[----:B------:R-:W4:Y:S01]  /*3640*/  LDCU.64 UR8, c[0x0][0x348] ;  /* 0x00006900ff0877ac */ /* 0x000f220008000a00 */
[----:B------:R-:W-:Y:S01]  /*3650*/  IMAD R121, R124, 0x4, R87 ;  /* 0x000000047c797824 */ /* 0x000fe200078e0257 */
[----:B------:R-:W-:Y:S01]  /*3660*/  LOP3.LUT R112, R112, 0xffff, RZ, 0xc0, !PT ;  /* 0x0000ffff70707812 */ /* 0x000fe200078ec0ff */
[----:B------:R-:W-:-:S02]  /*3670*/  VIADD R5, R2, 0x430 ;  /* 0x0000043002057836 */ /* 0x000fc40000000000 */
[C---:B------:R-:W-:Y:S01]  /*3680*/  VIADD R3, R2.reuse, 0x410 ;  /* 0x0000041002037836 */ /* 0x040fe20000000000 */
[----:B------:R-:W-:Y:S01]  /*3690*/  SHF.R.U32.HI R112, RZ, 0x1, R112 ;  /* 0x00000001ff707819 */ /* 0x000fe20000011670 */
[C---:B------:R-:W-:Y:S01]  /*36a0*/  VIADD R4, R2.reuse, 0x400 ;  /* 0x0000040002047836 */ /* 0x040fe20000000000 */
[----:B------:R-:W-:Y:S01]  /*36b0*/  SHF.R.U32.HI R120, RZ, 0x3, R5 ;  /* 0x00000003ff787819 */ /* 0x000fe20000011605 */
[C---:B------:R-:W-:Y:S01]  /*36c0*/  VIADD R6, R2.reuse, 0x420 ;  /* 0x0000042002067836 */ /* 0x040fe20000000000 */
[----:B------:R-:W-:Y:S01]  /*36d0*/  SHF.R.U32.HI R118, RZ, 0x3, R3 ;  /* 0x00000003ff767819 */ /* 0x000fe20000011603 */
[----:B------:R-:W-:Y:S01]  /*36e0*/  IMAD.U32 R104, RZ, RZ, UR4 ;  /* 0x00000004ff687e24 */ /* 0x000fe2000f8e00ff */
[----:B------:R-:W-:Y:S01]  /*36f0*/  SHF.R.U32.HI R117, RZ, 0x3, R4 ;  /* 0x00000003ff757819 */ /* 0x000fe20000011604 */
[----:B------:R-:W-:Y:S01]  /*3700*/  @!P0 IMAD R104, RZ, RZ, UR5 ;  /* 0x00000005ff688e24 */ /* 0x000fe2000f8e02ff */
[----:B------:R-:W-:Y:S01]  /*3710*/  LOP3.LUT R120, R5, 0x70, R120, 0x78, !PT ;  /* 0x0000007005787812 */ /* 0x000fe200078e7878 */
[C---:B------:R-:W-:Y:S01]  /*3720*/  VIADD R5, R2.reuse, 0x470 ;  /* 0x0000047002057836 */ /* 0x040fe20000000000 */
[----:B------:R-:W-:Y:S01]  /*3730*/  LOP3.LUT R118, R3, 0x70, R118, 0x78, !PT ;  /* 0x0000007003767812 */ /* 0x000fe200078e7876 */
[----:B------:R-:W-:Y:S01]  /*3740*/  VIADD R3, R2, 0x450 ;  /* 0x0000045002037836 */ /* 0x000fe20000000000 */
[----:B------:R-:W-:Y:S01]  /*3750*/  LOP3.LUT R117, R4, 0x70, R117, 0x78, !PT ;  /* 0x0000007004757812 */ /* 0x000fe200078e7875 */
[----:B------:R-:W-:Y:S01]  /*3760*/  VIADD R4, R2, 0x460 ;  /* 0x0000046002047836 */ /* 0x000fe20000000000 */
[----:B------:R-:W-:Y:S01]  /*3770*/  LOP3.LUT R112, R112, 0xffff, RZ, 0xc0, !PT ;  /* 0x0000ffff70707812 */ /* 0x000fe200078ec0ff */
[----:B------:R-:W-:Y:S01]  /*3780*/  VIADD R2, R2, 0x440 ;  /* 0x0000044002027836 */ /* 0x000fe20000000000 */
[----:B------:R-:W-:Y:S01]  /*3790*/  SHF.R.U32.HI R119, RZ, 0x3, R6 ;  /* 0x00000003ff777819 */ /* 0x000fe20000011606 */
[----:B------:R-:W-:Y:S01]  /*37a0*/  IMAD.MOV.U32 R110, RZ, RZ, 0x1 ;  /* 0x00000001ff6e7424 */ /* 0x000fe200078e00ff */
[----:B------:R-:W-:Y:S01]  /*37b0*/  SHF.R.U32.HI R116, RZ, 0x3, R5 ;  /* 0x00000003ff747819 */ /* 0x000fe20000011605 */
[----:B------:R-:W-:Y:S01]  /*37c0*/  IMAD.MOV.U32 R107, RZ, RZ, RZ ;  /* 0x000000ffff6b7224 */ /* 0x000fe200078e00ff */
[----:B------:R-:W-:Y:S01]  /*37d0*/  SHF.R.U32.HI R115, RZ, 0x3, R4 ;  /* 0x00000003ff737819 */ /* 0x000fe20000011604 */
[----:B------:R-:W-:Y:S01]  /*37e0*/  IMAD R111, R111, 0x200000, R122 ;  /* 0x002000006f6f7824 */ /* 0x000fe200078e027a */
[----:B------:R-:W-:Y:S01]  /*37f0*/  SHF.R.U32.HI R114, RZ, 0x3, R3 ;  /* 0x00000003ff727819 */ /* 0x000fe20000011603 */
[----:B------:R-:W-:Y:S01]  /*3800*/  IMAD.IADD R104, R104, 0x1, R104 ;  /* 0x0000000168687824 */ /* 0x000fe200078e0268 */
[----:B------:R-:W-:Y:S01]  /*3810*/  SHF.R.U32.HI R113, RZ, 0x3, R2 ;  /* 0x00000003ff717819 */ /* 0x000fe20000011602 */
[----:B------:R-:W-:Y:S01]  /*3820*/  IMAD.IADD R112, R87, 0x1, R112 ;  /* 0x0000000157707824 */ /* 0x000fe200078e0270 */
[----:B------:R-:W-:-:S02]  /*3830*/  LOP3.LUT R119, R6, 0x70, R119, 0x78, !PT ;  /* 0x0000007006777812 */ /* 0x000fc400078e7877 */
[----:B------:R-:W-:Y:S02]  /*3840*/  LOP3.LUT R116, R5, 0x70, R116, 0x78, !PT ;  /* 0x0000007005747812 */ /* 0x000fe400078e7874 */
[----:B------:R-:W-:Y:S02]  /*3850*/  LOP3.LUT R115, R4, 0x70, R115, 0x78, !PT ;  /* 0x0000007004737812 */ /* 0x000fe400078e7873 */
[----:B------:R-:W-:Y:S02]  /*3860*/  LOP3.LUT R114, R3, 0x70, R114, 0x78, !PT ;  /* 0x0000007003727812 */ /* 0x000fe400078e7872 */
[----:B--234-:R-:W-:-:S07]  /*3870*/  LOP3.LUT R113, R2, 0x70, R113, 0x78, !PT ;  /* 0x0000007002717812 */ /* 0x01cfce00078e7871 */
.L_x_78:
[----:B------:R-:W2:Y:S01]  /*3880*/  LDC.64 R6, c[0x0][0x750] ;  /* 0x0001d400ff067b82 */ /* 0x000ea20000000a00 */
[----:B-1----:R-:W-:-:S05]  /*3890*/  IMAD.SHL.U32 R3, R88, 0x100, RZ ;  /* 0x0000010058037824 */ /* 0x002fca00078e00ff */
[----:B------:R-:W-:Y:S02]  /*38a0*/  LEA.HI.SX32 R2, R3, R106, 0x1f ;  /* 0x0000006a03027211 */ /* 0x000fe400078ffaff */
[----:B------:R-:W3:Y:S01]  /*38b0*/  LDC.64 R4, c[0x0][0x758] ;  /* 0x0001d600ff047b82 */ /* 0x000ee20000000a00 */
[----:B------:R-:W-:Y:S02]  /*38c0*/  IMAD R126, R108, 0x8, R87 ;  /* 0x000000086c7e7824 */ /* 0x000fe400078e0257 */
[----:B------:R-:W-:Y:S02]  /*38d0*/  IMAD.U32 R3, R107, -0x80000000, RZ ;  /* 0x800000006b037824 */ /* 0x000fe400078e00ff */
[----:B--2---:R-:W-:-:S05]  /*38e0*/  IMAD.WIDE R6, R90, 0x4, R6 ;  /* 0x000000045a067825 */ /* 0x004fca00078e0206 */
[----:B------:R2:W5:Y:S01]  /*38f0*/  LDG.E R125, desc[UR30][R6.64] ;  /* 0x0000001e067d7981 */ /* 0x000562000c1e1900 */
[----:B---3--:R-:W-:-:S05]  /*3900*/  IMAD.WIDE R8, R2, 0x4, R4 ;  /* 0x0000000402087825 */ /* 0x008fca00078e0204 */
[----:B------:R2:W5:Y:S01]  /*3910*/  LDG.E R123, desc[UR30][R8.64] ;  /* 0x0000001e087b7981 */ /* 0x000562000c1e1900 */
[----:B------:R-:W3:Y:S01]  /*3920*/  SYNCS.PHASECHK.TRANS64.TRYWAIT P1, [R126+URZ+0x80], R3 ;  /* 0x000080037e0075a7 */ /* 0x000ee200080211ff */
[----:B------:R-:W-:-:S04]  /*3930*/  LEA.HI R2, R88, R88, RZ, 0x1 ;  /* 0x0000005858027211 */ /* 0x000fc800078f08ff */
[----:B------:R-:W-:-:S04]  /*3940*/  LOP3.LUT R5, R2, 0xfffffffe, RZ, 0xc0, !PT ;  /* 0xfffffffe02057812 */ /* 0x000fc800078ec0ff */
[----:B------:R-:W-:-:S04]  /*3950*/  ISETP.NE.AND P2, PT, R88, R5, PT ;  /* 0x000000055800720c */ /* 0x000fc80003f45270 */
[----:B------:R-:W-:Y:S02]  /*3960*/  ISETP.LT.AND P2, PT, R88, RZ, P2 ;  /* 0x000000ff5800720c */ /* 0x000fe40001741270 */
[----:B------:R-:W-:Y:S02]  /*3970*/  SHF.R.U32.HI R2, RZ, 0x1, R2 ;  /* 0x00000001ff027819 */ /* 0x000fe40000011602 */
[----:B------:R-:W-:-:S03]  /*3980*/  PLOP3.LUT P0, PT, PT, PT, PT, 0x80, 0x8 ;  /* 0x000000000008781c */ /* 0x000fc60003f0f070 */
[----:B------:R-:W-:-:S06]  /*3990*/  VIADD R127, R2, 0xffffffff ;  /* 0xffffffff027f7836 */ /* 0x000fcc0000000000 */
[----:B------:R-:W-:Y:S01]  /*39a0*/  @!P2 IMAD.MOV R127, RZ, RZ, R2 ;  /* 0x000000ffff7fa224 */ /* 0x000fe200078e0202 */
[----:B--23--:R-:W-:Y:S06]  /*39b0*/  @!P1 BRA `(.L_x_67) ;  /* 0x0000002000c09947 */ /* 0x00cfec0003800000 */
.L_x_109:
[----:B------:R-:W-:Y:S01]  /*39c0*/  HFMA2 R130, -RZ, RZ, 0, 0 ;  /* 0x00000000ff827431 */ /* 0x000fe200000001ff */
[----:B------:R-:W-:Y:S01]  /*39d0*/  ISETP.NE.AND P2, PT, R124, RZ, PT ;  /* 0x000000ff7c00720c */ /* 0x000fe20003f45270 */
[--C-:B------:R-:W-:Y:S01]  /*39e0*/  IMAD.MOV.U32 R103, RZ, RZ, R90.reuse ;  /* 0x000000ffff677224 */ /* 0x100fe200078e005a */
[----:B------:R-:W-:Y:S01]  /*39f0*/  SHF.R.S32.HI R102, RZ, 0x1f, R90 ;  /* 0x0000001fff667819 */ /* 0x000fe2000001145a */
[----:B------:R-:W-:Y:S01]  /*3a00*/  IMAD R88, R108, 0x80, R111 ;  /* 0x000000806c587824 */ /* 0x000fe200078e026f */
[----:B------:R-:W-:Y:S01]  /*3a10*/  LEA R127, R127, UR21, 0x8 ;  /* 0x000000157f7f7c11 */ /* 0x000fe2000f8e40ff */
[----:B------:R-:W-:-:S08]  /*3a20*/  IMAD.MOV.U32 R128, RZ, RZ, RZ ;  /* 0x000000ffff807224 */ /* 0x000fd000078e00ff */
.L_x_73:
[----:B------:R-:W-:Y:S01]  /*3a30*/  IMAD.SHL.U32 R90, R130, 0x20, RZ ;  /* 0x00000020825a7824 */ /* 0x000fe200078e00ff */
[----:B------:R-:W-:Y:S05]  /*3a40*/  WARPSYNC.ALL ;  /* 0x0000000000007948 */ /* 0x000fea0003800000 */
[----:B------:R-:W-:Y:S01]  /*3a50*/  NOP ;  /* 0x0000000000007918 */ /* 0x000fe20000000000 */
[----:B------:R-:W-:Y:S01]  /*3a60*/  IMAD.IADD R2, R88, 0x1, R90 ;  /* 0x0000000158027824 */ /* 0x000fe200078e025a */
[----:B------:R-:W-:Y:S01]  /*3a70*/  BSSY.RECONVERGENT B0, `(.L_x_68) ;  /* 0x0000063000007945 */ /* 0x000fe20003800200 */
[----:B------:R-:W-:-:S03]  /*3a80*/  PLOP3.LUT P3, PT, P0, PT, PT, 0x80, 0x8 ;  /* 0x000000000008781c */ /* 0x000fc6000076f070 */
[----:B------:R-:W-:-:S13]  /*3a90*/  R2UR UR4, R2 ;  /* 0x00000000020472ca */ /* 0x000fda00000e0000 */
[----:B------:R-:W3:Y:S01]  /*3aa0*/  LDTM.x32 R36, tmem[UR4+0x20] ;  /* 0x00002004002479ee */ /* 0x000ee200082c0000 */
[----:B------:R-:W-:-:S13]  /*3ab0*/  R2UR UR4, R2 ;  /* 0x00000000020472ca */ /* 0x000fda00000e0000 */
[----:B------:R-:W4:Y:S01]  /*3ac0*/  LDTM.x32 R4, tmem[UR4] ;  /* 0x00000004000479ee */ /* 0x000f2200082c0000 */
[-C--:B--23-5:R-:W-:Y:S02]  /*3ad0*/  FMUL2 R2, R36.F32x2.HI_LO, R125.reuse.F32 ;  /* 0x0000007d2402724a */ /* 0x0acfe40001000000 */
[-C--:B------:R-:W-:Y:S02]  /*3ae0*/  FMUL2 R36, R40.F32x2.HI_LO, R125.reuse.F32 ;  /* 0x0000007d2824724a */ /* 0x080fe40001000000 */
[-C--:B------:R-:W-:Y:S02]  /*3af0*/  FMUL2 R40, R44.F32x2.HI_LO, R125.reuse.F32 ;  /* 0x0000007d2c28724a */ /* 0x080fe40001000000 */
[-C--:B------:R-:W-:Y:S02]  /*3b00*/  FMUL2 R38, R38.F32x2.HI_LO, R125.reuse.F32 ;  /* 0x0000007d2626724a */ /* 0x080fe40001000000 */
[-C--:B------:R-:W-:Y:S02]  /*3b10*/  FMUL2 R42, R42.F32x2.HI_LO, R125.reuse.F32 ;  /* 0x0000007d2a2a724a */ /* 0x080fe40001000000 */
[----:B------:R-:W-:-:S02]  /*3b20*/  FMUL2 R44, R48.F32x2.HI_LO, R125.F32 ;  /* 0x0000007d302c724a */ /* 0x000fc40001000000 */
[-C--:B------:R-:W-:Y:S02]  /*3b30*/  FMUL2 R46, R46.F32x2.HI_LO, R125.reuse.F32 ;  /* 0x0000007d2e2e724a */ /* 0x080fe40001000000 */
        /* <DEDUP_REMOVED lines=9> */
[-C--:B----4-:R-:W-:Y:S01]  /*3bd0*/  FMUL2 R70, R8.F32x2.HI_LO, R125.reuse.F32 ;  /* 0x0000007d0846724a */ /* 0x090fe20001000000 */
[----:B------:R-:W-:Y:S01]  /*3be0*/  F2FP.BF16.F32.PACK_AB R9, R39, R38 ;  /* 0x000000262709723e */ /* 0x000fe200000010ff */
[-C--:B------:R-:W-:Y:S01]  /*3bf0*/  FMUL2 R72, R10.F32x2.HI_LO, R125.reuse.F32 ;  /* 0x0000007d0a48724a */ /* 0x080fe20001000000 */
        /* <DEDUP_REMOVED lines=27> */
[----:B------:R-:W-:Y:S01]  /*3db0*/  FMUL2 R34, R34.F32x2.HI_LO, R125.F32 ;  /* 0x0000007d2222724a */ /* 0x000fe20001000000 */
[----:B------:R-:W-:Y:S01]  /*3dc0*/  F2FP.BF16.F32.PACK_AB R20, R57, R56 ;  /* 0x000000383914723e */ /* 0x000fe200000010ff */
[----:B------:R2:W-:Y:S01]  /*3dd0*/  STS.128 [R113], R8 ;  /* 0x0000000871007388 */ /* 0x0005e20000000c00 */
[----:B------:R-:W-:-:S02]  /*3de0*/  F2FP.BF16.F32.PACK_AB R7, R73, R72 ;  /* 0x000000484907723e */ /* 0x000fc400000010ff */
[----:B------:R-:W-:Y:S01]  /*3df0*/  F2FP.BF16.F32.PACK_AB R6, R71, R70 ;  /* 0x000000464706723e */ /* 0x000fe200000010ff */
[----:B------:R3:W-:Y:S01]  /*3e00*/  STS.128 [R114], R12 ;  /* 0x0000000c72007388 */ /* 0x0007e20000000c00 */
[----:B------:R-:W-:Y:S02]  /*3e10*/  F2FP.BF16.F32.PACK_AB R5, R69, R68 ;  /* 0x000000444505723e */ /* 0x000fe400000010ff */
[----:B------:R-:W-:Y:S01]  /*3e20*/  F2FP.BF16.F32.PACK_AB R4, R65, R64 ;  /* 0x000000404104723e */ /* 0x000fe200000010ff */
[----:B------:R4:W-:Y:S04]  /*3e30*/  STS.128 [R115], R16 ;  /* 0x0000001073007388 */ /* 0x0009e80000000c00 */
[----:B------:R1:W-:Y:S04]  /*3e40*/  STS.128 [R116], R20 ;  /* 0x0000001474007388 */ /* 0x0003e80000000c00 */
[----:B------:R1:W-:Y:S01]  /*3e50*/  STS.128 [R117], R4 ;  /* 0x0000000475007388 */ /* 0x0003e20000000c00 */
[----:B--2---:R-:W-:-:S02]  /*3e60*/  F2FP.BF16.F32.PACK_AB R11, R81, R80 ;  /* 0x00000050510b723e */ /* 0x004fc400000010ff */
[----:B------:R-:W-:Y:S02]  /*3e70*/  F2FP.BF16.F32.PACK_AB R10, R79, R78 ;  /* 0x0000004e4f0a723e */ /* 0x000fe400000010ff */
[----:B------:R-:W-:Y:S02]  /*3e80*/  F2FP.BF16.F32.PACK_AB R9, R77, R76 ;  /* 0x0000004c4d09723e */ /* 0x000fe400000010ff */
[----:B------:R-:W-:Y:S02]  /*3e90*/  F2FP.BF16.F32.PACK_AB R8, R75, R74 ;  /* 0x0000004a4b08723e */ /* 0x000fe400000010ff */
[----:B---3--:R-:W-:Y:S02]  /*3ea0*/  F2FP.BF16.F32.PACK_AB R15, R27, R26 ;  /* 0x0000001a1b0f723e */ /* 0x008fe400000010ff */
[----:B------:R-:W-:Y:S01]  /*3eb0*/  F2FP.BF16.F32.PACK_AB R14, R25, R24 ;  /* 0x00000018190e723e */ /* 0x000fe200000010ff */
[----:B------:R1:W-:Y:S01]  /*3ec0*/  STS.128 [R118], R8 ;  /* 0x0000000876007388 */ /* 0x0003e20000000c00 */
[----:B------:R-:W-:-:S02]  /*3ed0*/  F2FP.BF16.F32.PACK_AB R13, R85, R84 ;  /* 0x00000054550d723e */ /* 0x000fc400000010ff */
[----:B------:R-:W-:Y:S02]  /*3ee0*/  F2FP.BF16.F32.PACK_AB R12, R83, R82 ;  /* 0x00000052530c723e */ /* 0x000fe400000010ff */
[----:B----4-:R-:W-:Y:S02]  /*3ef0*/  F2FP.BF16.F32.PACK_AB R19, R35, R34 ;  /* 0x000000222313723e */ /* 0x010fe400000010ff */
[----:B------:R-:W-:Y:S01]  /*3f00*/  F2FP.BF16.F32.PACK_AB R18, R33, R32 ;  /* 0x000000202112723e */ /* 0x000fe200000010ff */
[----:B------:R1:W-:Y:S01]  /*3f10*/  STS.128 [R119], R12 ;  /* 0x0000000c77007388 */ /* 0x0003e20000000c00 */
[----:B------:R-:W-:Y:S02]  /*3f20*/  F2FP.BF16.F32.PACK_AB R17, R31, R30 ;  /* 0x0000001e1f11723e */ /* 0x000fe400000010ff */
[----:B------:R-:W-:-:S05]  /*3f30*/  F2FP.BF16.F32.PACK_AB R16, R29, R28 ;  /* 0x0000001c1d10723e */ /* 0x000fca00000010ff */
[----:B------:R1:W-:Y:S01]  /*3f40*/  STS.128 [R120], R16 ;  /* 0x0000001078007388 */ /* 0x0003e20000000c00 */
[----:B------:R2:W-:Y:S06]  /*3f50*/  MEMBAR.ALL.CTA ;  /* 0x0000000000007992 */ /* 0x0005ec0000008000 */
[----:B--2---:R-:W2:Y:S02]  /*3f60*/  FENCE.VIEW.ASYNC.S ;  /* 0x00000000000073c6 */ /* 0x004ea40000000000 */
[----:B--2---:R-:W-:Y:S06]  /*3f70*/  BAR.SYNC.DEFER_BLOCKING 0x2, 0x80 ;  /* 0x0082000000007b1d */ /* 0x004fec0000010000 */
[----:B------:R-:W-:Y:S05]  /*3f80*/  @P2 BRA `(.L_x_69) ;  /* 0x0000000000442947 */ /* 0x000fea0003800000 */
[----:B------:R-:W-:Y:S01]  /*3f90*/  UIADD3 UR10, UP0, UPT, UR8, 0x240, URZ ;  /* 0x00000240080a7890 */ /* 0x000fe2000ff1e0ff */
[----:B------:R-:W-:Y:S01]  /*3fa0*/  PLOP3.LUT P0, PT, PT, PT, PT, 0x80, 0x8 ;  /* 0x000000000008781c */ /* 0x000fe20003f0f070 */
[----:B------:R-:W-:Y:S01]  /*3fb0*/  IMAD R90, R89, 0x80, R90 ;  /* 0x00000080595a7824 */ /* 0x000fe200078e025a */
[----:B-1----:R-:W-:Y:S01]  /*3fc0*/  IADD3 R4, PT, PT, R87, 0x400, RZ ;  /* 0x0000040057047810 */ /* 0x002fe20007ffe0ff */
[----:B------:R-:W-:-:S12]  /*3fd0*/  UIADD3.X UR11, UPT, UPT, URZ, UR9, URZ, UP0, !UPT ;  /* 0x00000009ff0b7290 */ /* 0x000fd800087fe4ff */
.L_x_70:
[----:B------:R-:W-:Y:S02]  /*3fe0*/  PLOP3.LUT P1, PT, P1, P0, PT, 0xf2, 0x2f ;  /* 0x00000000002f781c */ /* 0x000fe40000f21e72 */
[----:B------:R-:W-:-:S08]  /*3ff0*/  @P0 R2UR P1, UR6, R127 ;  /* 0x000000007f0602ca */ /* 0x000fd00000020000 */
[----:B------:R-:W-:Y:S02]  /*4000*/  PLOP3.LUT P1, PT, P1, P0, PT, 0xf2, 0x2f ;  /* 0x00000000002f781c */ /* 0x000fe40000f21e72 */
[----:B------:R-:W-:-:S08]  /*4010*/  @P0 R2UR.OR P1, UR5, R90 ;  /* 0x000000005a0502ca */ /* 0x000fd00000120000 */
[----:B------:R-:W-:Y:S02]  /*4020*/  PLOP3.LUT P1, PT, P1, P0, PT, 0xf2, 0x2f ;  /* 0x00000000002f781c */ /* 0x000fe40000f21e72 */
[----:B------:R-:W-:-:S08]  /*4030*/  @P0 R2UR.OR P1, UR4, R4 ;  /* 0x00000000040402ca */ /* 0x000fd00000120000 */
[----:B------:R-:W-:Y:S02]  /*4040*/  @P0 PLOP3.LUT P0, PT, P1, PT, PT, 0x80, 0x8 ;  /* 0x000000000008081c */ /* 0x000fe40000f0f070 */
[----:B------:R-:W-:-:S03]  /*4050*/  PLOP3.LUT P1, PT, PT, PT, PT, 0x80, 0x8 ;  /* 0x000000000008781c */ /* 0x000fc60003f2f070 */
[----:B------:R1:W-:Y:S08]  /*4060*/  UTMASTG.2D [UR4], [UR10], desc[URZ] ;  /* 0x0000ff040a0073b5 */ /* 0x0003f00008009000 */
[----:B-1----:R-:W-:Y:S05]  /*4070*/  @P0 BRA.U.ANY `(.L_x_70) ;  /* 0xfffffffd00d80947 */ /* 0x002fea000393ffff */
[----:B------:R0:W-:Y:S01]  /*4080*/  UTMACMDFLUSH ;  /* 0x00000000000079b7 */ /* 0x0001e20000000000 */
[----:B------:R-:W-:-:S04]  /*4090*/  DEPBAR.LE SB0, 0x0 ;  /* 0x000080000000791a */ /* 0x000fc80000000000 */
.L_x_69:
[----:B------:R-:W-:Y:S05]  /*40a0*/  BSYNC.RECONVERGENT B0 ;  /* 0x0000000000007941 */ /* 0x000fea0003800200 */
.L_x_68:
[----:B-1----:R-:W-:Y:S01]  /*40b0*/  FMUL2 R20, R80.F32x2.HI_LO, -1.4426950216293334961 ;  /* 0xbfb8aa3b5014784a */ /* 0x002fe20001000000 */
[----:B------:R-:W-:Y:S01]  /*40c0*/  BAR.SYNC.DEFER_BLOCKING 0x2, 0x80 ;  /* 0x0082000000007b1d */ /* 0x000fe20000010000 */
[----:B------:R-:W-:Y:S01]  /*40d0*/  FMUL2 R4, R34.F32x2.HI_LO, -1.4426950216293334961 ;  /* 0xbfb8aa3b2204784a */ /* 0x000fe20001000000 */
[----:B------:R-:W-:Y:S01]  /*40e0*/  ISETP.NE.AND P2, PT, R124, RZ, PT ;  /* 0x000000ff7c00720c */ /* 0x000fe20003f45270 */
[----:B------:R-:W-:Y:S02]  /*40f0*/  FMUL2 R22, R78.F32x2.HI_LO, -1.4426950216293334961 ;  /* 0xbfb8aa3b4e16784a */ /* 0x000fe40001000000 */
[----:B------:R-:W-:Y:S01]  /*4100*/  FMUL2 R6, R32.F32x2.HI_LO, -1.4426950216293334961 ;  /* 0xbfb8aa3b2006784a */ /* 0x000fe20001000000 */
[----:B------:R-:W-:Y:S01]  /*4110*/  MUFU.EX2 R20, R20 ;  /* 0x0000001400147308 */ /* 0x000fe20000000800 */
[----:B------:R-:W-:Y:S02]  /*4120*/  FMUL2 R96, R70.F32x2.HI_LO, -1.4426950216293334961 ;  /* 0xbfb8aa3b4660784a */ /* 0x000fe40001000000 */
[----:B------:R-:W-:-:S02]  /*4130*/  FMUL2 R94, R72.F32x2.HI_LO, -1.4426950216293334961 ;  /* 0xbfb8aa3b485e784a */ /* 0x000fc40001000000 */
[----:B------:R-:W-:Y:S02]  /*4140*/  FMUL2 R100, R64.F32x2.HI_LO, -1.4426950216293334961 ;  /* 0xbfb8aa3b4064784a */ /* 0x000fe40001000000 */
[----:B------:R-:W-:Y:S01]  /*4150*/  FMUL2 R90, R76.F32x2.HI_LO, -1.4426950216293334961 ;  /* 0xbfb8aa3b4c5a784a */ /* 0x000fe20001000000 */
[----:B------:R-:W1:Y:S01]  /*4160*/  MUFU.EX2 R21, R21 ;  /* 0x0000001500157308 */ /* 0x000e620000000800 */
[----:B------:R-:W-:Y:S02]  /*4170*/  FMUL2 R8, R30.F32x2.HI_LO, -1.4426950216293334961 ;  /* 0xbfb8aa3b1e08784a */ /* 0x000fe40001000000 */
[----:B------:R-:W-:Y:S02]  /*4180*/  FMUL2 R92, R74.F32x2.HI_LO, -1.4426950216293334961 ;  /* 0xbfb8aa3b4a5c784a */ /* 0x000fe40001000000 */
[----:B------:R-:W-:Y:S02]  /*4190*/  FMUL2 R10, R28.F32x2.HI_LO, -1.4426950216293334961 ;  /* 0xbfb8aa3b1c0a784a */ /* 0x000fe40001000000 */
[----:B------:R-:W-:Y:S01]  /*41a0*/  FMUL2 R14, R24.F32x2.HI_LO, -1.4426950216293334961 ;  /* 0xbfb8aa3b180e784a */ /* 0x000fe20001000000 */
[----:B------:R-:W-:Y:S01]  /*41b0*/  MUFU.EX2 R4, R4 ;  /* 0x0000000400047308 */ /* 0x000fe20000000800 */
[----:B------:R-:W-:-:S02]  /*41c0*/  FMUL2 R12, R26.F32x2.HI_LO, -1.4426950216293334961 ;  /* 0xbfb8aa3b1a0c784a */ /* 0x000fc40001000000 */
[----:B------:R-:W-:Y:S02]  /*41d0*/  FMUL2 R98, R68.F32x2.HI_LO, -1.4426950216293334961 ;  /* 0xbfb8aa3b4462784a */ /* 0x000fe40001000000 */
[----:B------:R-:W-:Y:S02]  /*41e0*/  FMUL2 R16, R84.F32x2.HI_LO, -1.4426950216293334961 ;  /* 0xbfb8aa3b5410784a */ /* 0x000fe40001000000 */
[----:B------:R-:W-:Y:S01]  /*41f0*/  FMUL2 R18, R82.F32x2.HI_LO, -1.4426950216293334961 ;  /* 0xbfb8aa3b5212784a */ /* 0x000fe20001000000 */
[----:B------:R-:W2:Y:S01]  /*4200*/  MUFU.EX2 R5, R5 ;  /* 0x0000000500057308 */ /* 0x000ea20000000800 */
[----:B-1----:R-:W-:-:S07]  /*4210*/  FADD2 R20, R20.F32x2.HI_LO, 1 ;  /* 0x3f8000001414744b */ /* 0x002fce0000200000 */
[----:B------:R-:W-:Y:S08]  /*4220*/  MUFU.EX2 R22, R22 ;  /* 0x0000001600167308 */ /* 0x000ff00000000800 */
[----:B------:R-:W1:Y:S01]  /*4230*/  MUFU.EX2 R23, R23 ;  /* 0x0000001700177308 */ /* 0x000e620000000800 */
[----:B--2---:R-:W-:-:S07]  /*4240*/  FADD2 R4, R4.F32x2.HI_LO, 1 ;  /* 0x3f8000000404744b */ /* 0x004fce0000200000 */
[----:B------:R-:W-:Y:S08]  /*4250*/  MUFU.EX2 R6, R6 ;  /* 0x0000000600067308 */ /* 0x000ff00000000800 */
        /* <DEDUP_REMOVED lines=35> */
[----:B------:R-:W-:Y:S08]  /*4490*/  MUFU.RCP R20, R20 ;  /* 0x0000001400147308 */ /* 0x000ff00000001000 */
[----:B------:R-:W2:Y:S01]  /*44a0*/  MUFU.RCP R21, R21 ;  /* 0x0000001500157308 */ /* 0x000ea20000001000 */
[----:B-1----:R-:W-:-:S07]  /*44b0*/  FADD2 R16, R16.F32x2.HI_LO, 1 ;  /* 0x3f8000001010744b */ /* 0x002fce0000200000 */
[----:B------:R-:W-:Y:S08]  /*44c0*/  MUFU.RCP R4, R4 ;  /* 0x0000000400047308 */ /* 0x000ff00000001000 */
[----:B------:R-:W1:Y:S01]  /*44d0*/  MUFU.RCP R5, R5 ;  /* 0x0000000500057308 */ /* 0x000e620000001000 */
[----:B--2---:R-:W-:-:S04]  /*44e0*/  FMUL2 R20, R20.F32x2.HI_LO, R80.F32x2.HI_LO ;  /* 0x000000501414724a */ /* 0x004fc80000000000 */
[----:B------:R-:W-:-:S03]  /*44f0*/  FMUL2 R20, R20.F32x2.HI_LO, R50.F32x2.HI_LO ;  /* 0x000000321414724a */ /* 0x000fc60000000000 */
[----:B------:R-:W-:Y:S01]  /*4500*/  MUFU.EX2 R18, R18 ;  /* 0x0000001200127308 */ /* 0x000fe20000000800 */
[----:B------:R-:W-:-:S07]  /*4510*/  FMUL2 R20, R20.F32x2.HI_LO, R123.F32 ;  /* 0x0000007b1414724a */ /* 0x000fce0001000000 */
[----:B------:R-:W2:Y:S01]  /*4520*/  MUFU.EX2 R19, R19 ;  /* 0x0000001300137308 */ /* 0x000ea20000000800 */
[----:B-1----:R-:W-:-:S04]  /*4530*/  FMUL2 R4, R4.F32x2.HI_LO, R34.F32x2.HI_LO ;  /* 0x000000220404724a */ /* 0x002fc80000000000 */
[----:B------:R-:W-:-:S03]  /*4540*/  FMUL2 R4, R4.F32x2.HI_LO, R66.F32x2.HI_LO ;  /* 0x000000420404724a */ /* 0x000fc60000000000 */
[----:B------:R-:W-:Y:S01]  /*4550*/  MUFU.RCP R22, R22 ;  /* 0x0000001600167308 */ /* 0x000fe20000001000 */
[----:B------:R-:W-:-:S07]  /*4560*/  FMUL2 R4, R4.F32x2.HI_LO, R123.F32 ;  /* 0x0000007b0404724a */ /* 0x000fce0001000000 */
[----:B------:R-:W1:Y:S01]  /*4570*/  MUFU.RCP R23, R23 ;  /* 0x0000001700177308 */ /* 0x000e620000001000 */
[----:B--2---:R-:W-:-:S07]  /*4580*/  FADD2 R18, R18.F32x2.HI_LO, 1 ;  /* 0x3f8000001212744b */ /* 0x004fce0000200000 */
[----:B------:R-:W-:Y:S08]  /*4590*/  MUFU.RCP R6, R6 ;  /* 0x0000000600067308 */ /* 0x000ff00000001000 */
[----:B------:R-:W2:Y:S01]  /*45a0*/  MUFU.RCP R7, R7 ;  /* 0x0000000700077308 */ /* 0x000ea20000001000 */
[----:B-1----:R-:W-:-:S04]  /*45b0*/  FMUL2 R22, R22.F32x2.HI_LO, R78.F32x2.HI_LO ;  /* 0x0000004e1616724a */ /* 0x002fc80000000000 */
[----:B------:R-:W-:-:S03]  /*45c0*/  FMUL2 R22, R22.F32x2.HI_LO, R44.F32x2.HI_LO ;  /* 0x0000002c1616724a */ /* 0x000fc60000000000 */
[----:B------:R-:W-:Y:S01]  /*45d0*/  MUFU.RCP R96, R96 ;  /* 0x0000006000607308 */ /* 0x000fe20000001000 */
[----:B------:R-:W-:-:S07]  /*45e0*/  FMUL2 R22, R22.F32x2.HI_LO, R123.F32 ;  /* 0x0000007b1616724a */ /* 0x000fce0001000000 */
[----:B------:R-:W1:Y:S01]  /*45f0*/  MUFU.RCP R97, R97 ;  /* 0x0000006100617308 */ /* 0x000e620000001000 */
[----:B--2---:R-:W-:-:S04]  /*4600*/  FMUL2 R6, R6.F32x2.HI_LO, R32.F32x2.HI_LO ;  /* 0x000000200606724a */ /* 0x004fc80000000000 */
[----:B------:R-:W-:-:S03]  /*4610*/  FMUL2 R6, R6.F32x2.HI_LO, R60.F32x2.HI_LO ;  /* 0x0000003c0606724a */ /* 0x000fc60000000000 */
[----:B------:R-:W-:Y:S01]  /*4620*/  MUFU.RCP R94, R94 ;  /* 0x0000005e005e7308 */ /* 0x000fe20000001000 */
[----:B------:R-:W-:-:S07]  /*4630*/  FMUL2 R6, R6.F32x2.HI_LO, R123.F32 ;  /* 0x0000007b0606724a */ /* 0x000fce0001000000 */
        /* <DEDUP_REMOVED lines=12> */
[----:B------:R-:W-:Y:S01]  /*4700*/  FMUL2 R100, R100.F32x2.HI_LO, R2.F32x2.HI_LO ;  /* 0x000000026464724a */ /* 0x000fe20000000000 */
[-C--:B------:R-:W-:Y:S02]  /*4710*/  FMNMX.NAN R3, |R20|, |R4|.reuse, !PT ;  /* 0x4000000414037209 */ /* 0x080fe40007820200 */
[----:B------:R-:W-:Y:S01]  /*4720*/  MUFU.RCP R8, R8 ;  /* 0x0000000800087308 */ /* 0x000fe20000001000 */
[----:B------:R-:W-:Y:S01]  /*4730*/  F2FP.SATFINITE.E2M1.F32.PACK_AB_MERGE_C R4, R5, R4, RZ ;  /* 0x000000040504723e */ /* 0x000fe200042070ff */
[----:B------:R-:W-:Y:S01]  /*4740*/  FMUL2 R100, R100.F32x2.HI_LO, R123.F32 ;  /* 0x0000007b6464724a */ /* 0x000fe20001000000 */
[----:B------:R-:W-:Y:S02]  /*4750*/  FMNMX.NAN R2, |R23|, |R7|, !PT ;  /* 0x4000000717027209 */ /* 0x000fe40007820200 */
[----:B------:R-:W-:-:S03]  /*4760*/  PRMT R4, R4, 0x7054, RZ ;  /* 0x0000705404047816 */ /* 0x000fc600000000ff */
        /* <DEDUP_REMOVED lines=21> */
[----:B--2---:R-:W-:Y:S01]  /*48c0*/  FMUL2 R14, R14.F32x2.HI_LO, R24.F32x2.HI_LO ;  /* 0x000000180e0e724a */ /* 0x004fe20000000000 */
[C---:B------:R-:W-:Y:S02]  /*48d0*/  FMNMX.NAN R24, |R21|.reuse, |R5|, !PT ;  /* 0x4000000515187209 */ /* 0x040fe40007820200 */
[----:B------:R-:W-:Y:S01]  /*48e0*/  F2FP.SATFINITE.E2M1.F32.PACK_AB_MERGE_C R25, R21, R20, RZ ;  /* 0x000000141519723e */ /* 0x000fe200042070ff */
[----:B------:R-:W-:Y:S01]  /*48f0*/  FMUL2 R14, R14.F32x2.HI_LO, R52.F32x2.HI_LO ;  /* 0x000000340e0e724a */ /* 0x000fe20000000000 */
[----:B------:R-:W-:Y:S02]  /*4900*/  F2FP.SATFINITE.E2M1.F32.PACK_AB_MERGE_C R5, R23, R22, RZ ;  /* 0x000000161705723e */ /* 0x000fe400042070ff */
[----:B------:R-:W-:Y:S01]  /*4910*/  MUFU.RCP R98, R98 ;  /* 0x0000006200627308 */ /* 0x000fe20000001000 */
[----:B------:R-:W-:Y:S01]  /*4920*/  FMNMX.NAN R21, |R22|, |R6|, !PT ;  /* 0x4000000616157209 */ /* 0x000fe20007820200 */
[----:B------:R-:W-:Y:S01]  /*4930*/  FMUL2 R14, R14.F32x2.HI_LO, R123.F32 ;  /* 0x0000007b0e0e724a */ /* 0x000fe20001000000 */
[----:B------:R-:W-:-:S02]  /*4940*/  F2FP.SATFINITE.E2M1.F32.PACK_AB_MERGE_C R22, R97, R96, RZ ;  /* 0x000000606116723e */ /* 0x000fc400042070ff */
[----:B------:R-:W-:Y:S02]  /*4950*/  F2FP.SATFINITE.E2M1.F32.PACK_AB_MERGE_C R6, R7, R6, RZ ;  /* 0x000000060706723e */ /* 0x000fe400042070ff */
[----:B------:R-:W-:Y:S01]  /*4960*/  PRMT R22, R22, 0x7604, RZ ;  /* 0x0000760416167816 */ /* 0x000fe200000000ff */
[----:B------:R-:W2:Y:S01]  /*4970*/  MUFU.RCP R99, R99 ;  /* 0x0000006300637308 */ /* 0x000ea20000001000 */
[----:B-1----:R-:W-:Y:S01]  /*4980*/  FMUL2 R12, R12.F32x2.HI_LO, R26.F32x2.HI_LO ;  /* 0x0000001a0c0c724a */ /* 0x002fe20000000000 */
[----:B------:R-:W-:Y:S02]  /*4990*/  F2FP.SATFINITE.E2M1.F32.PACK_AB_MERGE_C R27, R95, R94, RZ ;  /* 0x0000005e5f1b723e */ /* 0x000fe400042070ff */
[----:B------:R-:W-:Y:S01]  /*49a0*/  FMNMX.NAN R20, |R91|, |R9|, !PT ;  /* 0x400000095b147209 */ /* 0x000fe20007820200 */
[----:B------:R-:W-:Y:S01]  /*49b0*/  FMUL2 R12, R12.F32x2.HI_LO, R58.F32x2.HI_LO ;  /* 0x0000003a0c0c724a */ /* 0x000fe20000000000 */
[----:B------:R-:W-:Y:S02]  /*49c0*/  PRMT R27, R27, 0x7054, RZ ;  /* 0x000070541b1b7816 */ /* 0x000fe400000000ff */
[----:B------:R-:W-:Y:S01]  /*49d0*/  MUFU.RCP R16, R16 ;  /* 0x0000001000107308 */ /* 0x000fe20000001000 */
[----:B------:R-:W-:Y:S01]  /*49e0*/  FMUL2 R12, R12.F32x2.HI_LO, R123.F32 ;  /* 0x0000007b0c0c724a */ /* 0x000fe20001000000 */
[----:B------:R-:W-:-:S02]  /*49f0*/  F2FP.SATFINITE.E2M1.F32.PACK_AB_MERGE_C R7, R9, R8, RZ ;  /* 0x000000080907723e */ /* 0x000fc400042070ff */
[----:B------:R-:W-:Y:S02]  /*4a00*/  FMNMX.NAN R23, |R90|, |R8|, !PT ;  /* 0x400000085a177209 */ /* 0x000fe40007820200 */
[----:B------:R-:W-:Y:S02]  /*4a10*/  FMNMX.NAN R9, |R92|, |R10|, !PT ;  /* 0x4000000a5c097209 */ /* 0x000fe40007820200 */
[----:B------:R-:W1:Y:S01]  /*4a20*/  MUFU.RCP R17, R17 ;  /* 0x0000001100117308 */ /* 0x000e620000001000 */
[----:B--2---:R-:W-:Y:S01]  /*4a30*/  FMUL2 R98, R98.F32x2.HI_LO, R68.F32x2.HI_LO ;  /* 0x000000446262724a */ /* 0x004fe20000000000 */
[----:B------:R-:W-:Y:S02]  /*4a40*/  FMNMX.NAN R8, |R93|, |R11|, !PT ;  /* 0x4000000b5d087209 */ /* 0x000fe40007820200 */
[----:B------:R-:W-:Y:S01]  /*4a50*/  F2FP.SATFINITE.E2M1.F32.PACK_AB_MERGE_C R10, R11, R10, RZ ;  /* 0x0000000a0b0a723e */ /* 0x000fe200042070ff */
[----:B------:R-:W-:Y:S01]  /*4a60*/  FMUL2 R98, R98.F32x2.HI_LO, R38.F32x2.HI_LO ;  /* 0x000000266262724a */ /* 0x000fe20000000000 */
[----:B------:R-:W-:-:S02]  /*4a70*/  LOP3.LUT R11, R22, R27, RZ, 0xfc, !PT ;  /* 0x0000001b160b7212 */ /* 0x000fc400078efcff */
[----:B------:R-:W-:Y:S01]  /*4a80*/  MUFU.RCP R18, R18 ;  /* 0x0000001200127308 */ /* 0x000fe20000001000 */
[----:B------:R-:W-:Y:S01]  /*4a90*/  F2FP.SATFINITE.E2M1.F32.PACK_AB_MERGE_C R26, R13, R12, RZ ;  /* 0x0000000c0d1a723e */ /* 0x000fe200042070ff */
[----:B------:R-:W-:Y:S01]  /*4aa0*/  FMUL2 R98, R98.F32x2.HI_LO, R123.F32 ;  /* 0x0000007b6262724a */ /* 0x000fe20001000000 */
[----:B------:R-:W-:Y:S02]  /*4ab0*/  F2FP.SATFINITE.E2M1.F32.PACK_AB_MERGE_C R27, R15, R14, RZ ;  /* 0x0000000e0f1b723e */ /* 0x000fe400042070ff */
[----:B------:R-:W-:Y:S02]  /*4ac0*/  FMNMX3.NAN R24, |R95|, |R13|, R24, !PT ;  /* 0x4000000d5f187276 */ /* 0x000fe40007820218 */
[----:B------:R-:W-:Y:S01]  /*4ad0*/  PRMT R22, R25, 0x7054, RZ ;  /* 0x0000705419167816 */ /* 0x000fe200000000ff */
[----:B------:R-:W2:Y:S01]  /*4ae0*/  MUFU.RCP R19, R19 ;  /* 0x0000001300137308 */ /* 0x000ea20000001000 */
[----:B-1----:R-:W-:Y:S01]  /*4af0*/  FMUL2 R16, R16.F32x2.HI_LO, R84.F32x2.HI_LO ;  /* 0x000000541010724a */ /* 0x002fe20000000000 */
[----:B------:R-:W-:-:S02]  /*4b00*/  PRMT R13, R5, 0x7604, RZ ;  /* 0x00007604050d7816 */ /* 0x000fc400000000ff */
[----:B------:R-:W-:Y:S01]  /*4b10*/  PRMT R26, R26, 0x7054, RZ ;  /* 0x000070541a1a7816 */ /* 0x000fe200000000ff */
[----:B------:R-:W-:Y:S01]  /*4b20*/  FMUL2 R16, R16.F32x2.HI_LO, R54.F32x2.HI_LO ;  /* 0x000000361010724a */ /* 0x000fe20000000000 */
[----:B------:R-:W-:Y:S02]  /*4b30*/  PRMT R5, R27, 0x7604, RZ ;  /* 0x000076041b057816 */ /* 0x000fe400000000ff */
[----:B------:R-:W-:Y:S01]  /*4b40*/  PRMT R25, R6, 0x7604, RZ ;  /* 0x0000760406197816 */ /* 0x000fe200000000ff */
[----:B------:R-:W-:Y:S01]  /*4b50*/  FMUL2 R16, R16.F32x2.HI_LO, R123.F32 ;  /* 0x0000007b1010724a */ /* 0x000fe20001000000 */
[----:B------:R-:W-:Y:S02]  /*4b60*/  LOP3.LUT R22, R13, R22, RZ, 0xfc, !PT ;  /* 0x000000160d167212 */ /* 0x000fe400078efcff */
[C---:B------:R-:W-:Y:S02]  /*4b70*/  F2FP.SATFINITE.E2M1.F32.PACK_AB_MERGE_C R6, R99.reuse, R98, RZ ;  /* 0x000000626306723e */ /* 0x040fe400042070ff */
[----:B------:R-:W-:-:S02]  /*4b80*/  FMNMX3.NAN R13, |R99|, |R17|, R20, !PT ;  /* 0x40000011630d7276 */ /* 0x000fc40007820214 */
[----:B------:R-:W-:Y:S01]  /*4b90*/  F2FP.SATFINITE.E2M1.F32.PACK_AB_MERGE_C R91, R91, R90, RZ ;  /* 0x0000005a5b5b723e */ /* 0x000fe200042070ff */
[----:B--2---:R-:W-:Y:S01]  /*4ba0*/  FMUL2 R18, R18.F32x2.HI_LO, R82.F32x2.HI_LO ;  /* 0x000000521212724a */ /* 0x004fe20000000000 */
[----:B------:R-:W-:Y:S02]  /*4bb0*/  LOP3.LUT R5, R5, R26, RZ, 0xfc, !PT ;  /* 0x0000001a05057212 */ /* 0x000fe400078efcff */
[----:B------:R-:W-:Y:S01]  /*4bc0*/  LOP3.LUT R4, R25, R4, RZ, 0xfc, !PT ;  /* 0x0000000419047212 */ /* 0x000fe200078efcff */
[----:B------:R-:W-:Y:S01]  /*4bd0*/  FMUL2 R18, R18.F32x2.HI_LO, R48.F32x2.HI_LO ;  /* 0x000000301212724a */ /* 0x000fe20000000000 */
[----:B------:R-:W-:Y:S02]  /*4be0*/  F2FP.SATFINITE.E2M1.F32.PACK_AB_MERGE_C R20, R17, R16, RZ ;  /* 0x000000101114723e */ /* 0x000fe400042070ff */
[----:B------:R-:W-:Y:S01]  /*4bf0*/  LOP3.LUT R6, R11, 0xff, R6, 0xf8, !PT ;  /* 0x000000ff0b067812 */ /* 0x000fe200078ef806 */
[----:B------:R-:W-:Y:S01]  /*4c00*/  FMUL2 R18, R18.F32x2.HI_LO, R123.F32 ;  /* 0x0000007b1212724a */ /* 0x000fe20001000000 */
[----:B------:R-:W-:-:S02]  /*4c10*/  F2FP.SATFINITE.E2M1.F32.PACK_AB_MERGE_C R17, R101, R100, RZ ;  /* 0x000000646511723e */ /* 0x000fc400042070ff */
[----:B------:R-:W-:Y:S02]  /*4c20*/  F2FP.SATFINITE.E2M1.F32.PACK_AB_MERGE_C R93, R93, R92, RZ ;  /* 0x0000005c5d5d723e */ /* 0x000fe400042070ff */
[----:B------:R-:W-:Y:S02]  /*4c30*/  LOP3.LUT R22, R22, 0xff, R91, 0xf8, !PT ;  /* 0x000000ff16167812 */ /* 0x000fe400078ef85b */
[----:B------:R-:W-:Y:S02]  /*4c40*/  LOP3.LUT R20, R5, 0xff, R20, 0xf8, !PT ;  /* 0x000000ff05147812 */ /* 0x000fe400078ef814 */
[----:B------:R-:W-:Y:S02]  /*4c50*/  F2FP.SATFINITE.E2M1.F32.PACK_AB_MERGE_C R11, R19, R18, RZ ;  /* 0x00000012130b723e */ /* 0x000fe400042070ff */
[----:B------:R-:W-:Y:S02]  /*4c60*/  LOP3.LUT R7, R4, 0xff, R7, 0xf8, !PT ;  /* 0x000000ff04077812 */ /* 0x000fe400078ef807 */
[----:B------:R-:W-:-:S02]  /*4c70*/  PRMT R4, R17, 0x6540, R6 ;  /* 0x0000654011047816 */ /* 0x000fc40000000006 */
[----:B------:R-:W-:Y:S02]  /*4c80*/  PRMT R5, R93, 0x6540, R22 ;  /* 0x000065405d057816 */ /* 0x000fe40000000016 */
[----:B------:R-:W-:Y:S02]  /*4c90*/  PRMT R6, R11, 0x6540, R20 ;  /* 0x000065400b067816 */ /* 0x000fe40000000014 */
[----:B------:R-:W-:Y:S02]  /*4ca0*/  PRMT R7, R10, 0x6540, R7 ;  /* 0x000065400a077816 */ /* 0x000fe40000000007 */
[----:B------:R-:W-:Y:S02]  /*4cb0*/  FMNMX3.NAN R23, |R98|, |R16|, R23, !PT ;  /* 0x4000001062177276 */ /* 0x000fe40007820217 */
[----:B------:R-:W-:Y:S01]  /*4cc0*/  FMNMX3.NAN R12, |R94|, |R12|, R3, !PT ;  /* 0x4000000c5e0c7276 */ /* 0x000fe20007820203 */
[----:B------:R1:W-:Y:S01]  /*4cd0*/  STS.128 [R112+0x4400], R4 ;  /* 0x0044000470007388 */ /* 0x0003e20000000c00 */
[----:B------:R-:W-:-:S02]  /*4ce0*/  FMNMX3.NAN R8, |R101|, |R19|, R8, !PT ;  /* 0x4000001365087276 */ /* 0x000fc40007820208 */
[----:B------:R-:W-:Y:S01]  /*4cf0*/  FMNMX3.NAN R15, |R97|, |R15|, R2, !PT ;  /* 0x4000000f610f7276 */ /* 0x000fe20007820202 */
[----:B------:R2:W-:Y:S06]  /*4d00*/  MEMBAR.ALL.CTA ;  /* 0x0000000000007992 */ /* 0x0005ec0000008000 */
[----:B--2---:R-:W2:Y:S01]  /*4d10*/  FENCE.VIEW.ASYNC.S ;  /* 0x00000000000073c6 */ /* 0x004ea20000000000 */
[----:B------:R-:W-:Y:S02]  /*4d20*/  FMNMX3.NAN R9, |R100|, |R18|, R9, !PT ;  /* 0x4000001264097276 */ /* 0x000fe40007820209 */
[----:B------:R-:W-:-:S02]  /*4d30*/  FMNMX3.NAN R14, |R96|, |R14|, R21, !PT ;  /* 0x4000000e600e7276 */ /* 0x000fc40007820215 */
[----:B------:R-:W-:Y:S02]  /*4d40*/  FMNMX.NAN R13, R13, R24, !PT ;  /* 0x000000180d0d7209 */ /* 0x000fe40007820000 */
[----:B------:R-:W-:Y:S02]  /*4d50*/  FMNMX.NAN R12, R23, R12, !PT ;  /* 0x0000000c170c7209 */ /* 0x000fe40007820000 */
[----:B------:R-:W-:Y:S02]  /*4d60*/  FMNMX3.NAN R8, R8, R15, R13, !PT ;  /* 0x0000000f08087276 */ /* 0x000fe4000782000d */
[----:B------:R-:W-:-:S04]  /*4d70*/  FMNMX3.NAN R9, R9, R14, R12, !PT ;  /* 0x0000000e09097276 */ /* 0x000fc8000782000c */
[----:B------:R-:W-:-:S04]  /*4d80*/  FMNMX3.NAN R9, R9, R8, RZ, !PT ;  /* 0x0000000809097276 */ /* 0x000fc800078200ff */
[----:B------:R-:W-:Y:S01]  /*4d90*/  FMNMX R128, R9, R128, !PT ;  /* 0x0000008009807209 */ /* 0x000fe20007800000 */
[----:B--2---:R-:W-:Y:S06]  /*4da0*/  BAR.SYNC.DEFER_BLOCKING 0x2, 0x80 ;  /* 0x0082000000007b1d */ /* 0x004fec0000010000 */
[----:B-1----:R-:W-:Y:S05]  /*4db0*/  @P2 BRA `(.L_x_71) ;  /* 0x0000000000442947 */ /* 0x002fea0003800000 */
[----:B------:R-:W-:Y:S01]  /*4dc0*/  IMAD R130, R89, 0x4, R130 ;  /* 0x0000000459827824 */ /* 0x000fe200078e0282 */
[----:B------:R-:W-:Y:S01]  /*4dd0*/  UIADD3 UR10, UP0, UPT, UR8, 0x2c0, URZ ;  /* 0x000002c0080a7890 */ /* 0x000fe2000ff1e0ff */
[----:B------:R-:W-:Y:S02]  /*4de0*/  PLOP3.LUT P0, PT, PT, PT, PT, 0x80, 0x8 ;  /* 0x000000000008781c */ /* 0x000fe40003f0f070 */
[----:B------:R-:W-:Y:S01]  /*4df0*/  IADD3 R2, PT, PT, R87, 0x4400, RZ ;  /* 0x0000440057027810 */ /* 0x000fe20007ffe0ff */
[----:B------:R-:W-:Y:S01]  /*4e00*/  IMAD.SHL.U32 R130, R130, 0x10, RZ ;  /* 0x0000001082827824 */ /* 0x000fe200078e00ff */
[----:B------:R-:W-:-:S12]  /*4e10*/  UIADD3.X UR11, UPT, UPT, URZ, UR9, URZ, UP0, !UPT ;  /* 0x00000009ff0b7290 */ /* 0x000fd800087fe4ff */
.L_x_72:
        /* <DEDUP_REMOVED lines=10> */
[----:B------:R0:W-:Y:S02]  /*4ec0*/  UTMACMDFLUSH ;  /* 0x00000000000079b7 */ /* 0x0001e40000000000 */
.L_x_71:
[----:B------:R-:W-:Y:S01]  /*4ed0*/  BAR.SYNC.DEFER_BLOCKING 0x2, 0x80 ;  /* 0x0082000000007b1d */ /* 0x000fe20000010000 */
[----:B------:R-:W-:Y:S01]  /*4ee0*/  HFMA2 R130, -RZ, RZ, 0, 1.1920928955078125e-07 ;  /* 0x00000002ff827431 */ /* 0x000fe200000001ff */
[----:B------:R-:W-:-:S04]  /*4ef0*/  PLOP3.LUT P0, PT, PT, PT, PT, 0x8, 0x80 ;  /* 0x000000000080781c */ /* 0x000fc80003f0e170 */
[----:B------:R-:W-:Y:S09]  /*4f00*/  @P3 BRA `(.L_x_73) ;  /* 0xffffffe800c83947 */ /* 0x000ff2000383ffff */
[----:B------:R-:W-:Y:S02]  /*4f10*/  ELECT P0, URZ, PT ;  /* 0x0000000000ff782f */ /* 0x000fe40003800000 */
[C---:B------:R-:W-:Y:S01]  /*4f20*/  LEA R3, R110.reuse, R87, 0x3 ;  /* 0x000000576e037211 */ /* 0x040fe200078e18ff */
[----:B------:R-:W-:Y:S01]  /*4f30*/  BSSY B0, `(.L_x_74) ;  /* 0x0000009000007945 */ /* 0x000fe20003800000 */
[----:B------:R-:W-:Y:S01]  /*4f40*/  SHF.L.U32 R4, R109, 0x1f, RZ ;  /* 0x0000001f6d047819 */ /* 0x000fe200000006ff */
[----:B------:R-:W-:-:S08]  /*4f50*/  IMAD R91, R110, 0x10, R87 ;  /* 0x000000106e5b7824 */ /* 0x000fd000078e0257 */
[----:B------:R-:W-:Y:S02]  /*4f60*/  @P0 VIADD R5, R126, 0x90 ;  /* 0x000000907e050836 */ /* 0x000fe40000000000 */
[----:B------:R-:W-:-:S03]  /*4f70*/  @P0 IMAD.MOV.U32 R2, RZ, RZ, 0x1 ;  /* 0x00000001ff020424 */ /* 0x000fc600078e00ff */
[----:B------:R-:W-:-:S04]  /*4f80*/  @P0 PRMT R5, R104, 0x654, R5 ;  /* 0x0000065468050816 */ /* 0x000fc80000000005 */
[----:B------:R1:W-:Y:S01]  /*4f90*/  @P0 SYNCS.ARRIVE.TRANS64.RED.ART0 RZ, [R5+URZ], R2 ;  /* 0x0000000205ff09a7 */ /* 0x0003e200085004ff */
[----:B------:R-:W2:Y:S02]  /*4fa0*/  SYNCS.PHASECHK.TRANS64.TRYWAIT P0, [R3+URZ+0xa0], R4 ;  /* 0x0000a004030075a7 */ /* 0x000ea400080011ff */
[----:B-12---:R-:W-:Y:S05]  /*4fb0*/  @!P0 BRA `(.L_x_75) ;  /* 0x0000000c00588947 */ /* 0x006fea0003800000 */
.L_x_111:
[----:B------:R-:W-:Y:S05]  /*4fc0*/  BSYNC B0 ;  /* 0x0000000000007941 */ /* 0x000fea0003800000 */
.L_x_74:
[----:B------:R-:W2:Y:S01]  /*4fd0*/  LDS.128 R88, [R91+0x36c10] ;  /* 0x036c10005b587984 */ /* 0x000ea20000000c00 */
[----:B------:R-:W-:Y:S01]  /*4fe0*/  CREDUX.MAXABS.F32.NAN UR4, R128 ;  /* 0x00000000800472cc */ /* 0x000fe20000006400 */
[----:B------:R-:W-:Y:S01]  /*4ff0*/  BSSY.RECONVERGENT B0, `(.L_x_76) ;  /* 0x0000016000007945 */ /* 0x000fe20003800200 */
[----:B------:R-:W-:Y:S01]  /*5000*/  ISETP.NE.AND P0, PT, R105, RZ, PT ;  /* 0x000000ff6900720c */ /* 0x000fe20003f05270 */
[----:B------:R3:W-:Y:S06]  /*5010*/  MEMBAR.ALL.CTA ;  /* 0x0000000000007992 */ /* 0x0007ec0000008000 */
[----:B---3--:R-:W3:Y:S01]  /*5020*/  FENCE.VIEW.ASYNC.S ;  /* 0x00000000000073c6 */ /* 0x008ee20000000000 */
[----:B------:R-:W-:-:S02]  /*5030*/  VIADD R108, R108, 0x1 ;  /* 0x000000016c6c7836 */ /* 0x000fc40000000000 */
[----:B------:R-:W-:Y:S02]  /*5040*/  VIADD R110, R110, 0x1 ;  /* 0x000000016e6e7836 */ /* 0x000fe40000000000 */
[----:B------:R-:W-:Y:S01]  /*5050*/  IMAD.U32 R2, RZ, RZ, UR4 ;  /* 0x00000004ff027e24 */ /* 0x000fe2000f8e00ff */
[----:B---3--:R3:W-:Y:S04]  /*5060*/  SYNCS.ARRIVE.TRANS64.ART0 RZ, [R3+URZ+0xb0], R0 ;  /* 0x0000b00003ff79a7 */ /* 0x0087e800085000ff */
[----:B------:R3:W-:Y:S01]  /*5070*/  @!P0 STS [R121+0x36c00], R2 ;  /* 0x036c000279008388 */ /* 0x0007e20000000800 */
[----:B------:R-:W-:Y:S01]  /*5080*/  BAR.SYNC.DEFER_BLOCKING 0x2, 0x80 ;  /* 0x0082000000007b1d */ /* 0x000fe20000010000 */
[----:B------:R-:W-:-:S13]  /*5090*/  LOP3.LUT P0, RZ, R124, R105, RZ, 0xfc, !PT ;  /* 0x000000697cff7212 */ /* 0x000fda000780fcff */
[----:B------:R-:W-:Y:S05]  /*50a0*/  @P0 BRA `(.L_x_77) ;  /* 0x0000000000280947 */ /* 0x000fea0003800000 */
[----:B------:R-:W-:Y:S01]  /*50b0*/  IMAD.U32 R86, RZ, RZ, UR7 ;  /* 0x00000007ff567e24 */ /* 0x000fe2000f8e00ff */
[----:B------:R-:W-:Y:S01]  /*50c0*/  MOV R87, 0x400 ;  /* 0x0000040000577802 */ /* 0x000fe20000000f00 */
[----:B------:R-:W4:Y:S03]  /*50d0*/  LDCU.64 UR4, c[0x0][0x740] ;  /* 0x0000e800ff0477ac */ /* 0x000f260008000a00 */
[----:B------:R-:W-:-:S05]  /*50e0*/  LEA R87, R86, R87, 0x18 ;  /* 0x0000005756577211 */ /* 0x000fca00078ec0ff */
[----:B-1----:R-:W1:Y:S01]  /*50f0*/  LDS.128 R4, [R87+0x36c00] ;  /* 0x036c000057047984 */ /* 0x002e620000000c00 */
[----:B---34-:R-:W-:-:S04]  /*5100*/  LEA R2, P0, R103, UR4, 0x2 ;  /* 0x0000000467027c11 */ /* 0x018fc8000f8010ff */
[----:B------:R-:W-:Y:S02]  /*5110*/  LEA.HI.X R3, R103, UR5, R102, 0x2, P0 ;  /* 0x0000000567037c11 */ /* 0x000fe400080f1466 */
[----:B-1----:R-:W-:-:S04]  /*5120*/  FMNMX3 R4, R4, RZ, R5, !PT ;  /* 0x000000ff04047276 */ /* 0x002fc80007800005 */
[----:B------:R-:W-:-:S05]  /*5130*/  FMNMX3 R7, R4, R6, R7, !PT ;  /* 0x0000000604077276 */ /* 0x000fca0007800007 */
[----:B------:R4:W-:Y:S02]  /*5140*/  REDG.E.MAX.S32.STRONG.GPU desc[UR30][R2.64], R7 ;  /* 0x000000070200798e */ /* 0x0009e4000d12e31e */
.L_x_77:
[----:B------:R-:W-:Y:S05]  /*5150*/  BSYNC.RECONVERGENT B0 ;  /* 0x0000000000007941 */ /* 0x000fea0003800200 */
.L_x_76:
[----:B--2---:R-:W-:Y:S02]  /*5160*/  ISETP.NE.AND P0, PT, R91, 0x1, PT ;  /* 0x000000015b00780c */ /* 0x004fe40003f05270 */
[----:B------:R-:W-:Y:S02]  /*5170*/  ISETP.NE.AND P1, PT, R110, 0x2, PT ;  /* 0x000000026e00780c */ /* 0x000fe40003f25270 */
[----:B------:R-:W-:Y:S02]  /*5180*/  ISETP.NE.AND P2, PT, R108, 0x2, PT ;  /* 0x000000026c00780c */ /* 0x000fe40003f45270 */
[----:B------:R-:W-:Y:S02]  /*5190*/  SEL R4, RZ, 0x1, P1 ;  /* 0x00000001ff047807 */ /* 0x000fe40000800000 */
[----:B---34-:R-:W-:Y:S02]  /*51a0*/  SEL R2, RZ, 0x1, P2 ;  /* 0x00000001ff027807 */ /* 0x018fe40001000000 */
[----:B------:R-:W-:-:S02]  /*51b0*/  LOP3.LUT R109, R109, R4, RZ, 0x3c, !PT ;  /* 0x000000046d6d7212 */ /* 0x000fc400078e3cff */
[----:B------:R-:W-:Y:S02]  /*51c0*/  LOP3.LUT R107, R107, R2, RZ, 0x3c, !PT ;  /* 0x000000026b6b7212 */ /* 0x000fe400078e3cff */
[----:B------:R-:W-:Y:S02]  /*51d0*/  SEL R110, R110, RZ, P1 ;  /* 0x000000ff6e6e7207 */ /* 0x000fe40000800000 */
[----:B------:R-:W-:Y:S01]  /*51e0*/  SEL R108, R108, RZ, P2 ;  /* 0x000000ff6c6c7207 */ /* 0x000fe20001000000 */
[----:B------:R-:W-:Y:S06]  /*51f0*/  @!P0 BRA `(.L_x_78) ;  /* 0xffffffe400a08947 */ /* 0x000fec000383ffff */
.L_x_66:
[----:B------:R-:W-:-:S13]  /*5200*/  ISETP.NE.AND P0, PT, R124, RZ, PT ;  /* 0x000000ff7c00720c */ /* 0x000fda0003f05270 */
[----:B------:R-:W-:Y:S05]  /*5210*/  @P0 BRA `(.L_x_79) ;  /* 0x0000000000200947 */ /* 0x000fea0003800000 */
[----:B------:R-:W2:Y:S01]  /*5220*/  S2UR UR4, SR_CgaCtaId ;  /* 0x00000000000479c3 */ /* 0x000ea20000008800 */
[----:B------:R-:W-:Y:S01]  /*5230*/  ELECT P1, URZ, PT ;  /* 0x0000000000ff782f */ /* 0x000fe20003820000 */
[----:B------:R-:W-:-:S06]  /*5240*/  IMAD.MOV.U32 R2, RZ, RZ, 0x1 ;  /* 0x00000001ff027424 */ /* 0x000fcc00078e00ff */
[----:B------:R-:W-:Y:S06]  /*5250*/  UVIRTCOUNT.DEALLOC.SMPOOL 0x80 ;  /* 0x000000800000784c */ /* 0x000fec0000000000 */
[----:B-1----:R-:W-:Y:S01]  /*5260*/  @P1 MOV R3, 0x40 ;  /* 0x0000004000031802 */ /* 0x002fe20000000f00 */
[----:B--2---:R-:W-:-:S05]  /*5270*/  @P1 IMAD.U32 R86, RZ, RZ, UR4 ;  /* 0x00000004ff561e24 */ /* 0x004fca000f8e00ff */
[----:B------:R-:W-:-:S05]  /*5280*/  @P1 LEA R3, R86, R3, 0x18 ;  /* 0x0000000356031211 */ /* 0x000fca00078ec0ff */
[----:B------:R2:W-:Y:S02]  /*5290*/  @P1 STS.U8 [R3], R2 ;  /* 0x0000000203001388 */ /* 0x0005e40000000000 */
.L_x_79:
[----:B------:R-:W-:Y:S06]  /*52a0*/  BAR.SYNC.DEFER_BLOCKING 0x2, 0x80 ;  /* 0x0082000000007b1d */ /* 0x000fec0000010000 */
[----:B------:R-:W-:Y:S05]  /*52b0*/  @P0 BRA `(.L_x_80) ;  /* 0x0000000000d80947 */ /* 0x000fea0003800000 */
[----:B-12---:R-:W-:Y:S01]  /*52c0*/  VIADD R3, R87, 0xc0 ;  /* 0x000000c057037836 */ /* 0x006fe20000000000 */
[----:B------:R-:W-:Y:S01]  /*52d0*/  LOP3.LUT R86, R86, 0x1, RZ, 0x3c, !PT ;  /* 0x0000000156567812 */ /* 0x000fe200078e3cff */
[----:B------:R-:W-:Y:S03]  /*52e0*/  BSSY B0, `(.L_x_81) ;  /* 0x0000005000007945 */ /* 0x000fe60003800000 */
[----:B------:R-:W-:-:S04]  /*52f0*/  PRMT R3, R86, 0x654, R3 ;  /* 0x0000065456037816 */ /* 0x000fc80000000003 */
[----:B------:R1:W-:Y:S01]  /*5300*/  SYNCS.ARRIVE.TRANS64.RED.ART0 RZ, [R3+URZ], R0 ;  /* 0x0000000003ff79a7 */ /* 0x0003e200085004ff */
[----:B------:R-:W2:Y:S02]  /*5310*/  SYNCS.PHASECHK.TRANS64.TRYWAIT P0, [R87+URZ+0xc0], RZ ;  /* 0x0000c0ff570075a7 */ /* 0x000ea400080011ff */
[----:B-12---:R-:W-:Y:S05]  /*5320*/  @!P0 BRA `(.L_x_82) ;  /* 0x0000000800948947 */ /* 0x006fea0003800000 */
.L_x_112:
[----:B------:R-:W-:Y:S05]  /*5330*/  BSYNC B0 ;  /* 0x0000000000007941 */ /* 0x000fea0003800000 */
.L_x_81:
[----:B------:R-:W2:Y:S01]  /*5340*/  S2UR UR5, SR_CgaCtaId ;  /* 0x00000000000579c3 */ /* 0x000ea20000008800 */
[----:B------:R-:W-:Y:S01]  /*5350*/  NOP ;  /* 0x0000000000007918 */ /* 0x000fe20000000000 */
[----:B------:R-:W-:Y:S01]  /*5360*/  UMOV UR4, 0x50 ;  /* 0x0000005000047882 */ /* 0x000fe20000000000 */
[----:B------:R-:W-:Y:S01]  /*5370*/  LOP3.LUT R4, R122, 0xffff, RZ, 0xc0, !PT ;  /* 0x0000ffff7a047812 */ /* 0x000fe200078ec0ff */
[----:B------:R-:W-:-:S03]  /*5380*/  IMAD.MOV.U32 R3, RZ, RZ, 0xffff ;  /* 0x0000ffffff037424 */ /* 0x000fc600078e00ff */
[----:B------:R-:W-:-:S04]  /*5390*/  SHF.R.U32.HI R4, RZ, 0x5, R4 ;  /* 0x00000005ff047819 */ /* 0x000fc80000011604 */
[----:B------:R-:W-:Y:S01]  /*53a0*/  SHF.L.U32 R3, R3, R4, RZ ;  /* 0x0000000403037219 */ /* 0x000fe200000006ff */
[----:B------:R-:W-:-:S05]  /*53b0*/  VIADD R5, R4, 0x10 ;  /* 0x0000001004057836 */ /* 0x000fca0000000000 */
[----:B------:R-:W-:Y:S01]  /*53c0*/  SHF.L.U32 R0, R0, R5, RZ ;  /* 0x0000000500007219 */ /* 0x000fe200000006ff */
[----:B--2---:R-:W-:-:S03]  /*53d0*/  ULEA UR5, UR5, UR4, 0x18 ;  /* 0x0000000405057291 */ /* 0x004fc6000f8ec0ff */
[----:B------:R-:W-:-:S04]  /*53e0*/  LOP3.LUT R5, R0, R3, RZ, 0xfc, !PT ;  /* 0x0000000300057212 */ /* 0x000fc800078efcff */
[C---:B------:R-:W-:Y:S02]  /*53f0*/  LOP3.LUT R3, R5.reuse, 0xffff, RZ, 0xc0, !PT ;  /* 0x0000ffff05037812 */ /* 0x040fe400078ec0ff */
[----:B------:R-:W2:Y:S02]  /*5400*/  LDS R2, [UR5] ;  /* 0x00000005ff027984 */ /* 0x000ea40008000800 */
[----:B--2---:R-:W-:-:S04]  /*5410*/  LOP3.LUT R0, R5, 0xffff, R2, 0x80, !PT ;  /* 0x0000ffff05007812 */ /* 0x004fc800078e8002 */
[----:B------:R-:W-:-:S13]  /*5420*/  ISETP.NE.AND P0, PT, R0, R3, PT ;  /* 0x000000030000720c */ /* 0x000fda0003f05270 */
[----:B------:R-:W-:Y:S05]  /*5430*/  @P0 BRA `(.L_x_83) ;  /* 0x00000000006c0947 */ /* 0x000fea0003800000 */
[----:B------:R-:W-:Y:S02]  /*5440*/  SHF.R.U32.HI R0, RZ, 0x10, R2 ;  /* 0x00000010ff007819 */ /* 0x000fe40000011602 */
[----:B------:R-:W-:-:S04]  /*5450*/  SHF.R.U32.HI R3, RZ, 0x10, R5 ;  /* 0x00000010ff037819 */ /* 0x000fc80000011605 */
[----:B------:R-:W-:-:S04]  /*5460*/  LOP3.LUT R0, R0, R3, RZ, 0xc0, !PT ;  /* 0x0000000300007212 */ /* 0x000fc800078ec0ff */
[----:B------:R-:W-:-:S13]  /*5470*/  ISETP.NE.AND P0, PT, R0, R3, PT ;  /* 0x000000030000720c */ /* 0x000fda0003f05270 */
[----:B------:R-:W-:Y:S05]  /*5480*/  @P0 BRA `(.L_x_84) ;  /* 0x00000000004c0947 */ /* 0x000fea0003800000 */
[----:B------:R-:W-:Y:S02]  /*5490*/  R2UR UR4, R5 ;  /* 0x00000000050472ca */ /* 0x000fe400000e0000 */
[----:B------:R-:W-:Y:S02]  /*54a0*/  ELECT P0, URZ, PT ;  /* 0x0000000000ff782f */ /* 0x000fe40003800000 */
[----:B------:R-:W-:-:S09]  /*54b0*/  PLOP3.LUT P1, PT, PT, PT, PT, 0x8, 0x80 ;  /* 0x000000000080781c */ /* 0x000fd20003f2e170 */
[----:B------:R-:W-:Y:S02]  /*54c0*/  ULOP3.LUT UR4, URZ, UR4, URZ, 0x33, !UPT ;  /* 0x00000004ff047292 */ /* 0x000fe4000f8e33ff */
[----:B------:R-:W-:-:S10]  /*54d0*/  VOTEU.ANY UP0, P0 ;  /* 0x0000000000ff7886 */ /* 0x000fd40000000100 */
.L_x_85:
[----:B------:R-:W-:Y:S01]  /*54e0*/  @P0 ELECT P1, URZ, PT ;  /* 0x0000000000ff082f */ /* 0x000fe20003820000 */
[----:B------:R2:W-:-:S12]  /*54f0*/  @UP0 UTCATOMSWS.AND URZ, UR4 ;  /* 0x0000000400ff09e3 */ /* 0x0005d80008000000 */
[----:B------:R-:W-:Y:S02]  /*5500*/  @P1 PLOP3.LUT P0, PT, P1, PT, PT, 0x8, 0x80 ;  /* 0x000000000080181c */ /* 0x000fe40000f0e170 */
[----:B------:R-:W-:-:S11]  /*5510*/  PLOP3.LUT P1, PT, PT, PT, PT, 0x8, 0x80 ;  /* 0x000000000080781c */ /* 0x000fd60003f2e170 */
[----:B--2---:R-:W-:Y:S05]  /*5520*/  @P0 BRA.U.ANY `(.L_x_85) ;  /* 0xfffffffd00ec0947 */ /* 0x004fea000393ffff */
[----:B------:R-:W2:Y:S01]  /*5530*/  S2R R2, SR_LANEID ;  /* 0x0000000000027919 */ /* 0x000ea20000000000 */
[----:B------:R-:W-:Y:S01]  /*5540*/  IMAD.U32 R0, RZ, RZ, UR4 ;  /* 0x00000004ff007e24 */ /* 0x000fe2000f8e00ff */
[----:B------:R-:W-:Y:S02]  /*5550*/  VOTEU.ANY UR6, UPT, PT ;  /* 0x0000000000067886 */ /* 0x000fe400038e0100 */
[----:B------:R-:W-:Y:S01]  /*5560*/  UFLO.U32 UR6, UR6 ;  /* 0x00000006000672bd */ /* 0x000fe200080e0000 */
[----:B------:R-:W3:Y:S05]  /*5570*/  REDUX UR4, R0 ;  /* 0x00000000000473c4 */ /* 0x000eea0000000000 */
[----:B--2---:R-:W-:-:S02]  /*5580*/  ISETP.EQ.U32.AND P0, PT, R2, UR6, PT ;  /* 0x0000000602007c0c */ /* 0x004fc4000bf02070 */
[----:B---3--:R-:W-:-:S11]  /*5590*/  MOV R2, UR4 ;  /* 0x0000000400027c02 */ /* 0x008fd60008000f00 */
[----:B------:R2:W-:Y:S01]  /*55a0*/  @P0 ATOMS.AND RZ, [UR5], R2 ;  /* 0x00000002ffff098c */ /* 0x0005e2000a800005 */
[----:B------:R-:W-:Y:S05]  /*55b0*/  BRA `(.L_x_86) ;  /* 0x0000000000147947 */ /* 0x000fea0003800000 */
.L_x_84:
[----:B------:R-:W-:Y:S02]  /*55c0*/  MOV R2, 0x55e0 ;  /* 0x000055e000027802 */ /* 0x000fe40000000f00 */
[----:B-1----:R-:W-:Y:S05]  /*55d0*/  CALL.REL.NOINC `($__internal_0_$__cuda_sm10x_tcgen05_guardrail_trap_col_being_dealloced_not_returned_by_alloc) ;  /* 0x0000000400fc7944 */ /* 0x002fea0003c00000 */
[----:B------:R-:W-:Y:S05]  /*55e0*/  BRA `(.L_x_86) ;  /* 0x0000000000087947 */ /* 0x000fea0003800000 */
.L_x_83:
[----:B------:R-:W-:Y:S02]  /*55f0*/  MOV R2, 0x5610 ;  /* 0x0000561000027802 */ /* 0x000fe40000000f00 */
[----:B-1----:R-:W-:Y:S05]  /*5600*/  CALL.REL.NOINC `($__internal_2_$__cuda_sm10x_tcgen05_guardrail_trap_unallocated_columns_being_dealloced) ;  /* 0x0000000800087944 */ /* 0x002fea0003c00000 */
.L_x_86:
[----:B------:R-:W-:Y:S01]  /*5610*/  NOP ;  /* 0x0000000000007918 */ /* 0x000fe20000000000 */
.L_x_80:
[----:B------:R-:W-:Y:S01]  /*5620*/  ISETP.NE.AND P0, PT, R124, RZ, PT ;  /* 0x000000ff7c00720c */ /* 0x000fe20003f05270 */
[----:B------:R-:W-:-:S04]  /*5630*/  DEPBAR.LE SB0, 0x0 ;  /* 0x000080000000791a */ /* 0x000fc80000000000 */
[----:B------:R-:W-:-:S08]  /*5640*/  DEPBAR.LE SB0, 0x0 ;  /* 0x000080000000791a */ /* 0x000fd00000000000 */
[----:B------:R-:W-:Y:S05]  /*5650*/  @P0 BRA `(.L_x_52) ;  /* 0x0000000000200947 */ /* 0x000fea0003800000 */
[----:B------:R-:W-:Y:S01]  /*5660*/  ELECT P0, URZ, PT ;  /* 0x0000000000ff782f */ /* 0x000fe20003800000 */
[----:B------:R-:W-:-:S12]  /*5670*/  IMAD.MOV.U32 R0, RZ, RZ, 0x20 ;  /* 0x00000020ff007424 */ /* 0x000fd800078e00ff */
[----:B--2---:R-:W-:-:S04]  /*5680*/  @P0 IADD3 R2, PT, PT, -R0, 0x100000, RZ ;  /* 0x0010000000020810 */ /* 0x004fc80007ffe1ff */
[C---:B-1----:R-:W-:Y:S02]  /*5690*/  @P0 SHF.L.U32 R3, R2.reuse, 0xb, RZ ;  /* 0x0000000b02030819 */ /* 0x042fe400000006ff */
[----:B------:R-:W-:-:S05]  /*56a0*/  @P0 SHF.L.U32 R2, R2, 0x1, RZ ;  /* 0x0000000102020819 */ /* 0x000fca00000006ff */
[----:B------:R1:W-:Y:S04]  /*56b0*/  @P0 STS.64 [R87+URZ+0xc0], R2 ;  /* 0x0000c00257000988 */ /* 0x0003e80008000aff */
[----:B------:R-:W2:Y:S02]  /*56c0*/  FENCE.VIEW.ASYNC.S ;  /* 0x00000000000073c6 */ /* 0x000ea40000000000 */
[----:B--2---:R-:W2:Y:S02]  /*56d0*/  SYNCS.CCTL.IVALL ;  /* 0x00000000000079b1 */ /* 0x004ea40000000000 */
.L_x_52:
[----:B--2---:R-:W-:Y:S01]  /*56e0*/  NOP ;  /* 0x0000000000007918 */ /* 0x004fe20000000000 */
[----:B-1----:R-:W-:Y:S05]  /*56f0*/  EXIT ;  /* 0x000000000000794d */ /* 0x002fea0003800000 */
.L_x_22:
[----:B------:R-:W-:-:S07]  /*5700*/  MOV R20, R21 ;  /* 0x0000001500147202 */ /* 0x000fce0000000f00 */
.L_x_87:
[----:B----4-:R4:W3:Y:S02]  /*5710*/  SYNCS.PHASECHK.TRANS64.TRYWAIT P0, [R14+URZ+0xb0], R21 ;  /* 0x0000b0150e0075a7 */ /* 0x0108e400080011ff */
[----:B---3--:R-:W-:Y:S05]  /*5720*/  @!P0 NANOSLEEP.SYNCS 0x989680 ;  /* 0x009896800000895d */ /* 0x008fea0003900000 */
[----:B------:R-:W3:Y:S02]  /*5730*/  @!P0 SYNCS.PHASECHK.TRANS64 P0, [R14+URZ+0xb0], R21 ;  /* 0x0000b0150e0085a7 */ /* 0x000ee400080010ff */
[----:B---3--:R-:W-:Y:S05]  /*5740*/  @!P0 BRA `(.L_x_87) ;  /* 0xfffffffc00f08947 */ /* 0x008fea000383ffff */
[----:B------:R-:W-:Y:S05]  /*5750*/  BRA `(.L_x_88) ;  /* 0xffffffb800287947 */ /* 0x000fea000383ffff */
.L_x_24:
[----:B------:R-:W-:-:S07]  /*5760*/  MOV R7, R6 ;  /* 0x0000000600077202 */ /* 0x000fce0000000f00 */
.L_x_89:
[----:B--2---:R2:W3:Y:S02]  /*5770*/  SYNCS.PHASECHK.TRANS64.TRYWAIT P0, [R2+URZ+0xb0], R7 ;  /* 0x0000b007020075a7 */ /* 0x0044e400080011ff */
[----:B---3--:R-:W-:Y:S05]  /*5780*/  @!P0 NANOSLEEP.SYNCS 0x989680 ;  /* 0x009896800000895d */ /* 0x008fea0003900000 */
[----:B------:R-:W3:Y:S02]  /*5790*/  @!P0 SYNCS.PHASECHK.TRANS64 P0, [R2+URZ+0xb0], R7 ;  /* 0x0000b007020085a7 */ /* 0x000ee400080010ff */
[----:B---3--:R-:W-:Y:S05]  /*57a0*/  @!P0 BRA `(.L_x_89) ;  /* 0xfffffffc00f08947 */ /* 0x008fea000383ffff */
[----:B------:R-:W-:Y:S05]  /*57b0*/  BRA `(.L_x_90) ;  /* 0xffffffb800d47947 */ /* 0x000fea000383ffff */
.L_x_25:
[----:B------:R-:W-:-:S07]  /*57c0*/  MOV R9, R8 ;  /* 0x0000000800097202 */ /* 0x000fce0000000f00 */
.L_x_91:
[----:B--2---:R2:W3:Y:S02]  /*57d0*/  SYNCS.PHASECHK.TRANS64.TRYWAIT P0, [R3+URZ+0xb0], R9 ;  /* 0x0000b009030075a7 */ /* 0x0044e400080011ff */
[----:B---3--:R-:W-:Y:S05]  /*57e0*/  @!P0 NANOSLEEP.SYNCS 0x989680 ;  /* 0x009896800000895d */ /* 0x008fea0003900000 */
[----:B------:R-:W3:Y:S02]  /*57f0*/  @!P0 SYNCS.PHASECHK.TRANS64 P0, [R3+URZ+0xb0], R9 ;  /* 0x0000b009030085a7 */ /* 0x000ee400080010ff */
[----:B---3--:R-:W-:Y:S05]  /*5800*/  @!P0 BRA `(.L_x_91) ;  /* 0xfffffffc00f08947 */ /* 0x008fea000383ffff */
[----:B------:R-:W-:Y:S05]  /*5810*/  BRA `(.L_x_17) ;  /* 0xffffffbc00087947 */ /* 0x000fea000383ffff */
.L_x_27:
[----:B------:R-:W-:-:S07]  /*5820*/  MOV R0, UR34 ;  /* 0x0000002200007c02 */ /* 0x000fce0008000f00 */
.L_x_92:
[----:B---3--:R3:W4:Y:S02]  /*5830*/  SYNCS.PHASECHK.TRANS64.TRYWAIT P0, [R0+URZ+0xa0], RZ ;  /* 0x0000a0ff000075a7 */ /* 0x00872400080011ff */
[----:B----4-:R-:W-:Y:S05]  /*5840*/  @!P0 NANOSLEEP.SYNCS 0x989680 ;  /* 0x009896800000895d */ /* 0x010fea0003900000 */
[----:B------:R-:W4:Y:S02]  /*5850*/  @!P0 SYNCS.PHASECHK.TRANS64 P0, [R0+URZ+0xa0], RZ ;  /* 0x0000a0ff000085a7 */ /* 0x000f2400080010ff */
[----:B----4-:R-:W-:Y:S05]  /*5860*/  @!P0 BRA `(.L_x_92) ;  /* 0xfffffffc00f08947 */ /* 0x010fea000383ffff */
[----:B------:R-:W-:Y:S05]  /*5870*/  BRA `(.L_x_93) ;  /* 0xffffffbc00147947 */ /* 0x000fea000383ffff */
.L_x_30:
[----:B------:R-:W-:Y:S02]  /*5880*/  MOV R4, UR4 ;  /* 0x0000000400047c02 */ /* 0x000fe40008000f00 */
[----:B------:R-:W-:Y:S02]  /*5890*/  MOV R5, UR4 ;  /* 0x0000000400057c02 */ /* 0x000fe40008000f00 */
[----:B------:R-:W-:-:S07]  /*58a0*/  MOV R0, UR5 ;  /* 0x0000000500007c02 */ /* 0x000fce0008000f00 */
.L_x_94:
[----:B-1----:R1:W3:Y:S02]  /*58b0*/  SYNCS.PHASECHK.TRANS64.TRYWAIT P0, [R0+URZ+0x40], R5 ;  /* 0x00004005000075a7 */ /* 0x0022e400080011ff */
[----:B---3--:R-:W-:Y:S05]  /*58c0*/  @!P0 NANOSLEEP.SYNCS 0x989680 ;  /* 0x009896800000895d */ /* 0x008fea0003900000 */
[----:B------:R-:W3:Y:S02]  /*58d0*/  @!P0 SYNCS.PHASECHK.TRANS64 P0, [R0+URZ+0x40], R5 ;  /* 0x00004005000085a7 */ /* 0x000ee400080010ff */
[----:B---3--:R-:W-:Y:S05]  /*58e0*/  @!P0 BRA `(.L_x_94) ;  /* 0xfffffffc00f08947 */ /* 0x008fea000383ffff */
[----:B------:R-:W-:Y:S05]  /*58f0*/  BRA `(.L_x_29) ;  /* 0xffffffbc00c47947 */ /* 0x000fea000383ffff */
.L_x_33:
[----:B------:R-:W-:-:S07]  /*5900*/  MOV R5, R4 ;  /* 0x0000000400057202 */ /* 0x000fce0000000f00 */
.L_x_95:
[----:B-1----:R1:W2:Y:S02]  /*5910*/  SYNCS.PHASECHK.TRANS64.TRYWAIT P0, [R3+URZ+0xa0], R5 ;  /* 0x0000a005030075a7 */ /* 0x0022a400080011ff */
[----:B--2---:R-:W-:Y:S05]  /*5920*/  @!P0 NANOSLEEP.SYNCS 0x989680 ;  /* 0x009896800000895d */ /* 0x004fea0003900000 */
[----:B------:R-:W2:Y:S02]  /*5930*/  @!P0 SYNCS.PHASECHK.TRANS64 P0, [R3+URZ+0xa0], R5 ;  /* 0x0000a005030085a7 */ /* 0x000ea400080010ff */
[----:B--2---:R-:W-:Y:S05]  /*5940*/  @!P0 BRA `(.L_x_95) ;  /* 0xfffffffc00f08947 */ /* 0x004fea000383ffff */
[----:B------:R-:W-:Y:S05]  /*5950*/  BRA `(.L_x_96) ;  /* 0xffffffc0005c7947 */ /* 0x000fea000383ffff */
.L_x_35:
[----:B------:R-:W-:Y:S02]  /*5960*/  MOV R2, UR4 ;  /* 0x0000000400027c02 */ /* 0x000fe40008000f00 */
[----:B--2---:R-:W-:Y:S02]  /*5970*/  MOV R3, UR4 ;  /* 0x0000000400037c02 */ /* 0x004fe40008000f00 */
[----:B------:R-:W-:-:S07]  /*5980*/  MOV R0, UR5 ;  /* 0x0000000500007c02 */ /* 0x000fce0008000f00 */
.L_x_97:
[----:B-1----:R1:W2:Y:S02]  /*5990*/  SYNCS.PHASECHK.TRANS64.TRYWAIT P0, [R0+URZ+0x40], R3 ;  /* 0x00004003000075a7 */ /* 0x0022a400080011ff */
[----:B--2---:R-:W-:Y:S05]  /*59a0*/  @!P0 NANOSLEEP.SYNCS 0x989680 ;  /* 0x009896800000895d */ /* 0x004fea0003900000 */
[----:B------:R-:W2:Y:S02]  /*59b0*/  @!P0 SYNCS.PHASECHK.TRANS64 P0, [R0+URZ+0x40], R3 ;  /* 0x00004003000085a7 */ /* 0x000ea400080010ff */
[----:B--2---:R-:W-:Y:S05]  /*59c0*/  @!P0 BRA `(.L_x_97) ;  /* 0xfffffffc00f08947 */ /* 0x004fea000383ffff */
[----:B------:R-:W-:Y:S05]  /*59d0*/  BRA `(.L_x_98) ;  /* 0xffffffc400047947 */ /* 0x000fea000383ffff */
.L_x_37:
[----:B------:R-:W-:-:S07]  /*59e0*/  MOV R2, UR12 ;  /* 0x0000000c00027c02 */ /* 0x000fce0008000f00 */
.L_x_99:
[----:B-1----:R1:W3:Y:S02]  /*59f0*/  SYNCS.PHASECHK.TRANS64.TRYWAIT P0, [R2+URZ+0xa0], RZ ;  /* 0x0000a0ff020075a7 */ /* 0x0022e400080011ff */
[----:B---3--:R-:W-:Y:S05]  /*5a00*/  @!P0 NANOSLEEP.SYNCS 0x989680 ;  /* 0x009896800000895d */ /* 0x008fea0003900000 */
[----:B------:R-:W3:Y:S02]  /*5a10*/  @!P0 SYNCS.PHASECHK.TRANS64 P0, [R2+URZ+0xa0], RZ ;  /* 0x0000a0ff020085a7 */ /* 0x000ee400080010ff */
[----:B---3--:R-:W-:Y:S05]  /*5a20*/  @!P0 BRA `(.L_x_99) ;  /* 0xfffffffc00f08947 */ /* 0x008fea000383ffff */
[----:B------:R-:W-:Y:S05]  /*5a30*/  BRA `(.L_x_100) ;  /* 0xffffffc400247947 */ /* 0x000fea000383ffff */
.L_x_40:
[----:B------:R-:W-:Y:S02]  /*5a40*/  MOV R2, UR13 ;  /* 0x0000000d00027c02 */ /* 0x000fe40008000f00 */
[----:B------:R-:W-:Y:S02]  /*5a50*/  MOV R3, UR13 ;  /* 0x0000000d00037c02 */ /* 0x000fe40008000f00 */
[----:B------:R-:W-:-:S07]  /*5a60*/  MOV R0, UR17 ;  /* 0x0000001100007c02 */ /* 0x000fce0008000f00 */
.L_x_101:
[----:B-1----:R1:W2:Y:S02]  /*5a70*/  SYNCS.PHASECHK.TRANS64.TRYWAIT P0, [R0+URZ+0x90], R3 ;  /* 0x00009003000075a7 */ /* 0x0022a400080011ff */
[----:B--2---:R-:W-:Y:S05]  /*5a80*/  @!P0 NANOSLEEP.SYNCS 0x989680 ;  /* 0x009896800000895d */ /* 0x004fea0003900000 */
[----:B------:R-:W2:Y:S02]  /*5a90*/  @!P0 SYNCS.PHASECHK.TRANS64 P0, [R0+URZ+0x90], R3 ;  /* 0x00009003000085a7 */ /* 0x000ea400080010ff */
[----:B--2---:R-:W-:Y:S05]  /*5aa0*/  @!P0 BRA `(.L_x_101) ;  /* 0xfffffffc00f08947 */ /* 0x004fea000383ffff */
[----:B------:R-:W-:Y:S05]  /*5ab0*/  BRA `(.L_x_39) ;  /* 0xffffffc8007c7947 */ /* 0x000fea000383ffff */
.L_x_43:
[----:B------:R-:W-:Y:S02]  /*5ac0*/  MOV R2, UR25 ;  /* 0x0000001900027c02 */ /* 0x000fe40008000f00 */
[----:B------:R-:W-:Y:S02]  /*5ad0*/  MOV R3, UR25 ;  /* 0x0000001900037c02 */ /* 0x000fe40008000f00 */
[----:B------:R-:W-:Y:S07]  /*5ae0*/  MOV R0, UR13 ;  /* 0x0000000d00007c02 */ /* 0x000fee0008000f00 */
.L_x_102:
[----:B-1----:R1:W2:Y:S02]  /*5af0*/  SYNCS.PHASECHK.TRANS64.TRYWAIT P0, [R0+URZ], R3 ;  /* 0x00000003000075a7 */ /* 0x0022a400080011ff */
[----:B--2---:R-:W-:Y:S05]  /*5b00*/  @!P0 NANOSLEEP.SYNCS 0x989680 ;  /* 0x009896800000895d */ /* 0x004fea0003900000 */
[----:B------:R-:W2:Y:S02]  /*5b10*/  @!P0 SYNCS.PHASECHK.TRANS64 P0, [R0+URZ], R3 ;  /* 0x00000003000085a7 */ /* 0x000ea400080010ff */
[----:B--2---:R-:W-:Y:S05]  /*5b20*/  @!P0 BRA `(.L_x_102) ;  /* 0xfffffffc00f08947 */ /* 0x004fea000383ffff */
[----:B------:R-:W-:Y:S05]  /*5b30*/  BRA `(.L_x_42) ;  /* 0xffffffc800d47947 */ /* 0x000fea000383ffff */
.L_x_46:
[-C--:B------:R-:W-:Y:S02]  /*5b40*/  MOV R6, R3.reuse ;  /* 0x0000000300067202 */ /* 0x080fe40000000f00 */
[----:B------:R-:W-:-:S07]  /*5b50*/  MOV R7, R3 ;  /* 0x0000000300077202 */ /* 0x000fce0000000f00 */
.L_x_103:
[----:B--2---:R2:W3:Y:S02]  /*5b60*/  SYNCS.PHASECHK.TRANS64.TRYWAIT P0, [R2+URZ+0xa0], R7 ;  /* 0x0000a007020075a7 */ /* 0x0044e400080011ff */
[----:B---3--:R-:W-:Y:S05]  /*5b70*/  @!P0 NANOSLEEP.SYNCS 0x989680 ;  /* 0x009896800000895d */ /* 0x008fea0003900000 */
[----:B------:R-:W3:Y:S02]  /*5b80*/  @!P0 SYNCS.PHASECHK.TRANS64 P0, [R2+URZ+0xa0], R7 ;  /* 0x0000a007020085a7 */ /* 0x000ee400080010ff */
[----:B---3--:R-:W-:Y:S05]  /*5b90*/  @!P0 BRA `(.L_x_103) ;  /* 0xfffffffc00f08947 */ /* 0x008fea000383ffff */
[----:B------:R-:W-:Y:S05]  /*5ba0*/  BRA `(.L_x_104) ;  /* 0xffffffcc00687947 */ /* 0x000fea000383ffff */
.L_x_61:
[----:B------:R-:W-:-:S07]  /*5bb0*/  MOV R15, R14 ;  /* 0x0000000e000f7202 */ /* 0x000fce0000000f00 */
.L_x_105:
[----:B-1----:R1:W2:Y:S02]  /*5bc0*/  SYNCS.PHASECHK.TRANS64.TRYWAIT P0, [R3+URZ], R15 ;  /* 0x0000000f030075a7 */ /* 0x0022a400080011ff */
[----:B--2---:R-:W-:Y:S05]  /*5bd0*/  @!P0 NANOSLEEP.SYNCS 0x989680 ;  /* 0x009896800000895d */ /* 0x004fea0003900000 */
[----:B------:R-:W2:Y:S02]  /*5be0*/  @!P0 SYNCS.PHASECHK.TRANS64 P0, [R3+URZ], R15 ;  /* 0x0000000f030085a7 */ /* 0x000ea400080010ff */
[----:B--2---:R-:W-:Y:S05]  /*5bf0*/  @!P0 BRA `(.L_x_105) ;  /* 0xfffffffc00f08947 */ /* 0x004fea000383ffff */
[----:B------:R-:W-:Y:S05]  /*5c00*/  BRA `(.L_x_60) ;  /* 0xffffffd4003c7947 */ /* 0x000fea000383ffff */
.L_x_64:
[----:B------:R-:W-:-:S07]  /*5c10*/  MOV R9, R8 ;  /* 0x0000000800097202 */ /* 0x000fce0000000f00 */
.L_x_106:
[----:B-1----:R1:W2:Y:S02]  /*5c20*/  SYNCS.PHASECHK.TRANS64.TRYWAIT P0, [R3+URZ], R9 ;  /* 0x00000009030075a7 */ /* 0x0022a400080011ff */
[----:B--2---:R-:W-:Y:S05]  /*5c30*/  @!P0 NANOSLEEP.SYNCS 0x989680 ;  /* 0x009896800000895d */ /* 0x004fea0003900000 */
[----:B------:R-:W2:Y:S02]  /*5c40*/  @!P0 SYNCS.PHASECHK.TRANS64 P0, [R3+URZ], R9 ;  /* 0x00000009030085a7 */ /* 0x000ea400080010ff */
[----:B--2---:R-:W-:Y:S05]  /*5c50*/  @!P0 BRA `(.L_x_106) ;  /* 0xfffffffc00f08947 */ /* 0x004fea000383ffff */
[----:B------:R-:W-:Y:S05]  /*5c60*/  BRA `(.L_x_63) ;  /* 0xffffffd400a47947 */ /* 0x000fea000383ffff */
.L_x_65:
[----:B-1----:R1:W3:Y:S02]  /*5c70*/  SYNCS.PHASECHK.TRANS64.TRYWAIT P0, [R87+URZ+0xa0], RZ ;  /* 0x0000a0ff570075a7 */ /* 0x0022e400080011ff */
[----:B---3--:R-:W-:Y:S05]  /*5c80*/  @!P0 NANOSLEEP.SYNCS 0x989680 ;  /* 0x009896800000895d */ /* 0x008fea0003900000 */
[----:B------:R-:W3:Y:S02]  /*5c90*/  @!P0 SYNCS.PHASECHK.TRANS64 P0, [R87+URZ+0xa0], RZ ;  /* 0x0000a0ff570085a7 */ /* 0x000ee400080010ff */
[----:B---3--:R-:W-:Y:S05]  /*5ca0*/  @!P0 BRA `(.L_x_65) ;  /* 0xfffffffc00f08947 */ /* 0x008fea000383ffff */
[----:B------:R-:W-:Y:S05]  /*5cb0*/  BRA `(.L_x_107) ;  /* 0xffffffd800087947 */ /* 0x000fea000383ffff */
.L_x_67:
[----:B------:R-:W-:-:S07]  /*5cc0*/  MOV R2, R3 ;  /* 0x0000000300027202 */ /* 0x000fce0000000f00 */
.L_x_108:
[----:B--2---:R2:W3:Y:S02]  /*5cd0*/  SYNCS.PHASECHK.TRANS64.TRYWAIT P1, [R126+URZ+0x80], R3 ;  /* 0x000080037e0075a7 */ /* 0x0044e400080211ff */
[----:B---3--:R-:W-:Y:S05]  /*5ce0*/  @!P1 NANOSLEEP.SYNCS 0x989680 ;  /* 0x009896800000995d */ /* 0x008fea0003900000 */
[----:B------:R-:W3:Y:S02]  /*5cf0*/  @!P1 SYNCS.PHASECHK.TRANS64 P1, [R126+URZ+0x80], R3 ;  /* 0x000080037e0095a7 */ /* 0x000ee400080210ff */
[----:B---3--:R-:W-:Y:S05]  /*5d00*/  @!P1 BRA `(.L_x_108) ;  /* 0xfffffffc00f09947 */ /* 0x008fea000383ffff */
[----:B------:R-:W-:Y:S05]  /*5d10*/  BRA `(.L_x_109) ;  /* 0xffffffdc00287947 */ /* 0x000fea000383ffff */
.L_x_75:
[----:B------:R-:W-:-:S07]  /*5d20*/  MOV R5, R4 ;  /* 0x0000000400057202 */ /* 0x000fce0000000f00 */
.L_x_110:
[----:B-1----:R1:W2:Y:S02]  /*5d30*/  SYNCS.PHASECHK.TRANS64.TRYWAIT P0, [R3+URZ+0xa0], R5 ;  /* 0x0000a005030075a7 */ /* 0x0022a400080011ff */
[----:B--2---:R-:W-:Y:S05]  /*5d40*/  @!P0 NANOSLEEP.SYNCS 0x989680 ;  /* 0x009896800000895d */ /* 0x004fea0003900000 */
[----:B------:R-:W2:Y:S02]  /*5d50*/  @!P0 SYNCS.PHASECHK.TRANS64 P0, [R3+URZ+0xa0], R5 ;  /* 0x0000a005030085a7 */ /* 0x000ea400080010ff */
[----:B--2---:R-:W-:Y:S05]  /*5d60*/  @!P0 BRA `(.L_x_110) ;  /* 0xfffffffc00f08947 */ /* 0x004fea000383ffff */
[----:B------:R-:W-:Y:S05]  /*5d70*/  BRA `(.L_x_111) ;  /* 0xfffffff000907947 */ /* 0x000fea000383ffff */
.L_x_82:
[----:B-1----:R1:W2:Y:S02]  /*5d80*/  SYNCS.PHASECHK.TRANS64.TRYWAIT P0, [R87+URZ+0xc0], RZ ;  /* 0x0000c0ff570075a7 */ /* 0x0022a400080011ff */
[----:B--2---:R-:W-:Y:S05]  /*5d90*/  @!P0 NANOSLEEP.SYNCS 0x989680 ;  /* 0x009896800000895d */ /* 0x004fea0003900000 */
[----:B------:R-:W2:Y:S02]  /*5da0*/  @!P0 SYNCS.PHASECHK.TRANS64 P0, [R87+URZ+0xc0], RZ ;  /* 0x0000c0ff570085a7 */ /* 0x000ea400080010ff */
[----:B--2---:R-:W-:Y:S05]  /*5db0*/  @!P0 BRA `(.L_x_82) ;  /* 0xfffffffc00f08947 */ /* 0x004fea000383ffff */
[----:B------:R-:W-:Y:S05]  /*5dc0*/  BRA `(.L_x_112) ;  /* 0xfffffff400587947 */ /* 0x000fea000383ffff */
        .weak           $__internal_0_$__cuda_sm10x_tcgen05_guardrail_trap_col_being_dealloced_not_returned_by_alloc
        .type           $__internal_0_$__cuda_sm10x_tcgen05_guardrail_trap_col_being_dealloced_not_returned_by_alloc,@function
        .size           $__internal_0_$__cuda_sm10x_tcgen05_guardrail_trap_col_being_dealloced_not_returned_by_alloc,($__internal_1_$__cuda_sm10x_tcgen05_guardrail_trap_phase_invalid_during_alloc - $__internal_0_$__cuda_sm10x_tcgen05_guardrail_trap_col_being_dealloced_not_returned_by_alloc)
$__internal_0_$__cuda_sm10x_tcgen05_guardrail_trap_col_being_dealloced_not_returned_by_alloc:
[----:B------:R-:W-:Y:S05]  /*5dd0*/  BPT.TRAP 0x1 ;  /* 0x000000040000795c */ /* 0x000fea0000300000 */
[----:B------:R-:W-:-:S04]  /*5de0*/  HFMA2 R3, -RZ, RZ, 0, 0 ;  /* 0x00000000ff037431 */ /* 0x000fc800000001ff */
[----:B------:R-:W-:Y:S05]  /*5df0*/  RET.REL.NODEC R2 `(kernel_cutlass_kernel_cudnngrouped_gemmgrouped_gemm_swiglugrouped_gemm_swiglu_quantBlockScaledContiguousGroupedGemmKernel_object_at__TiledMMA_ThrLayoutVMNK21111000_PermutationMNK____MMAAt_0) ;  /* 0xffffffa002807950 */ /* 0x000fea0003c3ffff */
        .weak           $__internal_1_$__cuda_sm10x_tcgen05_guardrail_trap_phase_invalid_during_alloc
        .type           $__internal_1_$__cuda_sm10x_tcgen05_guardrail_trap_phase_invalid_during_alloc,@function
        .size           $__internal_1_$__cuda_sm10x_tcgen05_guardrail_trap_phase_invalid_during_alloc,($__internal_2_$__cuda_sm10x_tcgen05_guardrail_trap_unallocated_columns_being_dealloced - $__internal_1_$__cuda_sm10x_tcgen05_guardrail_trap_phase_invalid_during_alloc)
$__internal_1_$__cuda_sm10x_tcgen05_guardrail_trap_phase_invalid_during_alloc:
[----:B------:R-:W-:Y:S05]  /*5e00*/  BPT.TRAP 0x1 ;  /* 0x000000040000795c */ /* 0x000fea0000300000 */
[----:B------:R-:W-:-:S04]  /*5e10*/  MOV R3, 0x0 ;  /* 0x0000000000037802 */ /* 0x000fc80000000f00 */
[----:B------:R-:W-:Y:S05]  /*5e20*/  RET.REL.NODEC R2 `(kernel_cutlass_kernel_cudnngrouped_gemmgrouped_gemm_swiglugrouped_gemm_swiglu_quantBlockScaledContiguousGroupedGemmKernel_object_at__TiledMMA_ThrLayoutVMNK21111000_PermutationMNK____MMAAt_0) ;  /* 0xffffffa002747950 */ /* 0x000fea0003c3ffff */
        .weak           $__internal_2_$__cuda_sm10x_tcgen05_guardrail_trap_unallocated_columns_being_dealloced
        .type           $__internal_2_$__cuda_sm10x_tcgen05_guardrail_trap_unallocated_columns_being_dealloced,@function
        .size           $__internal_2_$__cuda_sm10x_tcgen05_guardrail_trap_unallocated_columns_being_dealloced,(.L_x_116 - $__internal_2_$__cuda_sm10x_tcgen05_guardrail_trap_unallocated_columns_being_dealloced)
$__internal_2_$__cuda_sm10x_tcgen05_guardrail_trap_unallocated_columns_being_dealloced:
[----:B------:R-:W-:Y:S05]  /*5e30*/  BPT.TRAP 0x1 ;  /* 0x000000040000795c */ /* 0x000fea0000300000 */
[----:B------:R-:W-:-:S04]  /*5e40*/  HFMA2 R3, -RZ, RZ, 0, 0 ;  /* 0x00000000ff037431 */ /* 0x000fc800000001ff */
[----:B------:R-:W-:Y:S05]  /*5e50*/  RET.REL.NODEC R2 `(kernel_cutlass_kernel_cudnngrouped_gemmgrouped_gemm_swiglugrouped_gemm_swiglu_quantBlockScaledContiguousGroupedGemmKernel_object_at__TiledMMA_ThrLayoutVMNK21111000_PermutationMNK____MMAAt_0) ;  /* 0xffffffa002687950 */ /* 0x000fea0003c3ffff */
.L_x_113:
[----:B------:R-:W-:-:S00]  /*5e60*/  BRA `(.L_x_113) ;  /* 0xfffffffc00fc7947 */ /* 0x000fc0000383ffff */
[----:B------:R-:W-:-:S00]  /*5e70*/  NOP ;  /* 0x0000000000007918 */ /* 0x000fc00000000000 */
        /* <DEDUP_REMOVED lines=8> */
.L_x_116:


//--------------------- .nv.shared.kernel_cutlass_kernel_cudnngrouped_gemmgrouped_gemm_swiglugrouped_gemm_swiglu_quantBlockScaledContiguousGroupedGemmKernel_object_at__TiledMMA_ThrLayoutVMNK21111000_PermutationMNK____MMAAt_0 --------------------------
	.section	.nv.shared.kernel_cutlass_kernel_cudnngrouped_gemmgrouped_gemm_swiglugrouped_gemm_swiglu_quantBlockScaledContiguousGroupedGemmKernel_object_at__TiledMMA_ThrLayoutVMNK21111000_PermutationMNK____MMAAt_0,"aw",@nobits
	.sectionflags	@""
	.align	1024
	.zero		1024


//--------------------- .nv.shared.reserved.0     --------------------------
	.section	.nv.shared.reserved.0,"aw",@nobits
	.align	8
	.weak		__nv_reservedSMEM_offset_0_alias
	.size		__nv_reservedSMEM_offset_0_alias, 0, 64
	.other		__nv_reservedSMEM_offset_0_alias,@"STO_CUDA_RESERVED_SHARED STV_DEFAULT"
__nv_reservedSMEM_offset_0_alias:
	.zero		0
.nv.shared.reserved.0:
	.zero		64
	.weak		__nv_reservedSMEM_allocation_phase
	.type		__nv_reservedSMEM_allocation_phase,@object
	.size		__nv_reservedSMEM_allocation_phase,(.L_0 - __nv_reservedSMEM_allocation_phase)
__nv_reservedSMEM_allocation_phase:
	.zero		1
.L_0:
	.zero		7
	.weak		__nv_reservedSMEM_devtool_atexit_pc
	.type		__nv_reservedSMEM_devtool_atexit_pc,@object
	.size		__nv_reservedSMEM_devtool_atexit_pc,(__nv_reservedSMEM_allocation_mask - __nv_reservedSMEM_devtool_atexit_pc)
__nv_reservedSMEM_devtool_atexit_pc:
	.zero		8
	.weak		__nv_reservedSMEM_allocation_mask
	.type		__nv_reservedSMEM_allocation_mask,@object
	.size		__nv_reservedSMEM_allocation_mask,(.L_2 - __nv_reservedSMEM_allocation_mask)
__nv_reservedSMEM_allocation_mask:
	.zero		4
.L_2:
	.zero		4
	.weak		__nv_reservedSMEM_tmem_allocation_pipeline_mbarrier
	.type		__nv_reservedSMEM_tmem_allocation_pipeline_mbarrier,@object
	.size		__nv_reservedSMEM_tmem_allocation_pipeline_mbarrier,(__nv_reservedSMEM_tmem_allocation_pipeline_mbarrier_parity - __nv_reservedSMEM_tmem_allocation_pipeline_mbarrier)
__nv_reservedSMEM_tmem_allocation_pipeline_mbarrier:
	.zero		8
	.weak		__nv_reservedSMEM_tmem_allocation_pipeline_mbarrier_parity
	.type		__nv_reservedSMEM_tmem_allocation_pipeline_mbarrier_parity,@object
	.size		__nv_reservedSMEM_tmem_allocation_pipeline_mbarrier_parity,(.L_4 - __nv_reservedSMEM_tmem_allocation_pipeline_mbarrier_parity)
__nv_reservedSMEM_tmem_allocation_pipeline_mbarrier_parity:
	.zero		4
.L_4:


//--------------------- .nv.constant0.kernel_cutlass_kernel_cudnngrouped_gemmgrouped_gemm_swiglugrouped_gemm_swiglu_quantBlockScaledContiguousGroupedGemmKernel_object_at__TiledMMA_ThrLayoutVMNK21111000_PermutationMNK____MMAAt_0 --------------------------
	.section	.nv.constant0.kernel_cutlass_kernel_cudnngrouped_gemmgrouped_gemm_swiglugrouped_gemm_swiglu_quantBlockScaledContiguousGroupedGemmKernel_object_at__TiledMMA_ThrLayoutVMNK21111000_PermutationMNK____MMAAt_0,"a",@progbits
	.sectionflags	@""
	.align	4
.nv.constant0.kernel_cutlass_kernel_cudnngrouped_gemmgrouped_gemm_swiglugrouped_gemm_swiglu_quantBlockScaledContiguousGroupedGemmKernel_object_at__TiledMMA_ThrLayoutVMNK21111000_PermutationMNK____MMAAt_0:
	.zero		1924


//--------------------- SYMBOLS --------------------------

	.type		.nv.reservedSmem.offset0,@object
	.size		.nv.reservedSmem.offset0,0x4
	.type		.nv.reservedSmem.cap,@object
	.size		.nv.reservedSmem.cap,0x4
